//
// Generated by NVIDIA NVVM Compiler
//
// Compiler Build ID: CL-36424714
// Cuda compilation tools, release 13.0, V13.0.88
// Based on NVVM 20.0.0
//

.version 9.0
.target sm_100
.address_size 64

	// .globl	_Z30randomizeDeviceTensorKernelF32jjPfjjff
// _ZZ22biasReductionKernelF32jjPfS_jjE9sharedTmp has been demoted

.visible .entry _Z30randomizeDeviceTensorKernelF32jjPfjjff(
	.param .u32 _Z30randomizeDeviceTensorKernelF32jjPfjjff_param_0,
	.param .u32 _Z30randomizeDeviceTensorKernelF32jjPfjjff_param_1,
	.param .u64 .ptr .align 1 _Z30randomizeDeviceTensorKernelF32jjPfjjff_param_2,
	.param .u32 _Z30randomizeDeviceTensorKernelF32jjPfjjff_param_3,
	.param .u32 _Z30randomizeDeviceTensorKernelF32jjPfjjff_param_4,
	.param .f32 _Z30randomizeDeviceTensorKernelF32jjPfjjff_param_5,
	.param .f32 _Z30randomizeDeviceTensorKernelF32jjPfjjff_param_6
)
{
	.reg .pred 	%p<2>;
	.reg .b32 	%r<34>;
	.reg .b32 	%f<9>;
	.reg .b64 	%rd<7>;

	ld.param.u32 	%r6, [_Z30randomizeDeviceTensorKernelF32jjPfjjff_param_0];
	ld.param.u32 	%r3, [_Z30randomizeDeviceTensorKernelF32jjPfjjff_param_1];
	ld.param.u64 	%rd1, [_Z30randomizeDeviceTensorKernelF32jjPfjjff_param_2];
	ld.param.u32 	%r4, [_Z30randomizeDeviceTensorKernelF32jjPfjjff_param_3];
	ld.param.u32 	%r5, [_Z30randomizeDeviceTensorKernelF32jjPfjjff_param_4];
	ld.param.f32 	%f1, [_Z30randomizeDeviceTensorKernelF32jjPfjjff_param_5];
	ld.param.f32 	%f2, [_Z30randomizeDeviceTensorKernelF32jjPfjjff_param_6];
	mov.u32 	%r7, %ctaid.x;
	mov.u32 	%r8, %ntid.x;
	mov.u32 	%r9, %tid.x;
	mad.lo.s32 	%r1, %r7, %r8, %r9;
	shl.b32 	%r2, %r1, 1;
	mul.lo.s32 	%r10, %r3, %r6;
	setp.ge.u32 	%p1, %r2, %r10;
	@%p1 bra 	$L__BB0_2;
	cvta.to.global.u64 	%rd2, %rd1;
	div.u32 	%r11, %r2, %r3;
	mul.lo.s32 	%r12, %r11, %r3;
	sub.s32 	%r13, %r2, %r12;
	mul.lo.s32 	%r14, %r1, -862048943;
	mul.lo.s32 	%r15, %r1, 380141568;
	shr.u32 	%r16, %r14, 17;
	or.b32  	%r17, %r16, %r15;
	mul.lo.s32 	%r18, %r17, 461845907;
	xor.b32  	%r19, %r5, %r18;
	shf.l.wrap.b32 	%r20, %r19, %r19, 13;
	mad.lo.s32 	%r21, %r20, 5, -430675100;
	shr.u32 	%r22, %r21, 16;
	xor.b32  	%r23, %r21, %r22;
	xor.b32  	%r24, %r23, 4;
	mul.lo.s32 	%r25, %r24, -2048144789;
	shr.u32 	%r26, %r25, 13;
	xor.b32  	%r27, %r26, %r25;
	mul.lo.s32 	%r28, %r27, -1028477387;
	shr.u32 	%r29, %r28, 16;
	sub.f32 	%f3, %f2, %f1;
	div.rn.f32 	%f4, %f3, 0f477FFF00;
	and.b32  	%r30, %r28, 65535;
	xor.b32  	%r31, %r30, %r29;
	cvt.rn.f32.u32 	%f5, %r31;
	fma.rn.f32 	%f6, %f4, %f5, %f1;
	mad.lo.s32 	%r32, %r11, %r4, %r13;
	mul.wide.u32 	%rd3, %r32, 4;
	add.s64 	%rd4, %rd2, %rd3;
	st.global.f32 	[%rd4], %f6;
	cvt.rn.f32.u32 	%f7, %r29;
	fma.rn.f32 	%f8, %f4, %f7, %f1;
	add.s32 	%r33, %r32, 1;
	mul.wide.u32 	%rd5, %r33, 4;
	add.s64 	%rd6, %rd2, %rd5;
	st.global.f32 	[%rd6], %f8;
$L__BB0_2:
	ret;

}
	// .globl	_Z19adamUpdateKernelF32jfPfS_S_S_fff
.visible .entry _Z19adamUpdateKernelF32jfPfS_S_S_fff(
	.param .u32 _Z19adamUpdateKernelF32jfPfS_S_S_fff_param_0,
	.param .f32 _Z19adamUpdateKernelF32jfPfS_S_S_fff_param_1,
	.param .u64 .ptr .align 1 _Z19adamUpdateKernelF32jfPfS_S_S_fff_param_2,
	.param .u64 .ptr .align 1 _Z19adamUpdateKernelF32jfPfS_S_S_fff_param_3,
	.param .u64 .ptr .align 1 _Z19adamUpdateKernelF32jfPfS_S_S_fff_param_4,
	.param .u64 .ptr .align 1 _Z19adamUpdateKernelF32jfPfS_S_S_fff_param_5,
	.param .f32 _Z19adamUpdateKernelF32jfPfS_S_S_fff_param_6,
	.param .f32 _Z19adamUpdateKernelF32jfPfS_S_S_fff_param_7,
	.param .f32 _Z19adamUpdateKernelF32jfPfS_S_S_fff_param_8
)
{
	.reg .pred 	%p<2>;
	.reg .b32 	%r<9>;
	.reg .b32 	%f<25>;
	.reg .b64 	%rd<14>;

	ld.param.u32 	%r2, [_Z19adamUpdateKernelF32jfPfS_S_S_fff_param_0];
	ld.param.f32 	%f1, [_Z19adamUpdateKernelF32jfPfS_S_S_fff_param_1];
	ld.param.u64 	%rd1, [_Z19adamUpdateKernelF32jfPfS_S_S_fff_param_2];
	ld.param.u64 	%rd2, [_Z19adamUpdateKernelF32jfPfS_S_S_fff_param_3];
	ld.param.u64 	%rd3, [_Z19adamUpdateKernelF32jfPfS_S_S_fff_param_4];
	ld.param.u64 	%rd4, [_Z19adamUpdateKernelF32jfPfS_S_S_fff_param_5];
	ld.param.f32 	%f2, [_Z19adamUpdateKernelF32jfPfS_S_S_fff_param_6];
	ld.param.f32 	%f3, [_Z19adamUpdateKernelF32jfPfS_S_S_fff_param_7];
	ld.param.f32 	%f4, [_Z19adamUpdateKernelF32jfPfS_S_S_fff_param_8];
	mov.u32 	%r3, %ctaid.x;
	mov.u32 	%r4, %ntid.x;
	mov.u32 	%r5, %tid.x;
	mad.lo.s32 	%r1, %r3, %r4, %r5;
	setp.ge.u32 	%p1, %r1, %r2;
	@%p1 bra 	$L__BB1_2;
	cvta.to.global.u64 	%rd5, %rd1;
	cvta.to.global.u64 	%rd6, %rd2;
	cvta.to.global.u64 	%rd7, %rd3;
	cvta.to.global.u64 	%rd8, %rd4;
	mul.wide.u32 	%rd9, %r1, 4;
	add.s64 	%rd10, %rd5, %rd9;
	ld.global.f32 	%f5, [%rd10];
	add.s64 	%rd11, %rd6, %rd9;
	ld.global.f32 	%f6, [%rd11];
	mul.f32 	%f7, %f6, 0f3F666666;
	fma.rn.f32 	%f8, %f5, 0f3DCCCCCD, %f7;
	add.s64 	%rd12, %rd7, %rd9;
	ld.global.f32 	%f9, [%rd12];
	mul.f32 	%f10, %f9, 0f3F7FBE77;
	mul.f32 	%f11, %f5, 0f3A83126F;
	fma.rn.f32 	%f12, %f5, %f11, %f10;
	st.global.f32 	[%rd11], %f8;
	st.global.f32 	[%rd12], %f12;
	mul.f32 	%f13, %f1, %f8;
	mul.f32 	%f14, %f2, %f13;
	fma.rn.f32 	%f15, %f3, %f12, %f4;
	mov.b32 	%r6, %f15;
	shr.u32 	%r7, %r6, 1;
	sub.s32 	%r8, 1595932665, %r7;
	mov.b32 	%f16, %r8;
	mul.f32 	%f17, %f16, 0f3F343637;
	mul.f32 	%f18, %f15, %f16;
	mul.f32 	%f19, %f18, %f16;
	mov.f32 	%f20, 0f4018E962;
	sub.f32 	%f21, %f20, %f19;
	mul.f32 	%f22, %f17, %f21;
	add.s64 	%rd13, %rd8, %rd9;
	ld.global.f32 	%f23, [%rd13];
	fma.rn.f32 	%f24, %f14, %f22, %f23;
	st.global.f32 	[%rd13], %f24;
$L__BB1_2:
	ret;

}
	// .globl	_Z15swigluKernelF32jjPfS_j
.visible .entry _Z15swigluKernelF32jjPfS_j(
	.param .u32 _Z15swigluKernelF32jjPfS_j_param_0,
	.param .u32 _Z15swigluKernelF32jjPfS_j_param_1,
	.param .u64 .ptr .align 1 _Z15swigluKernelF32jjPfS_j_param_2,
	.param .u64 .ptr .align 1 _Z15swigluKernelF32jjPfS_j_param_3,
	.param .u32 _Z15swigluKernelF32jjPfS_j_param_4
)
{
	.reg .pred 	%p<2>;
	.reg .b32 	%r<16>;
	.reg .b32 	%f<20>;
	.reg .b64 	%rd<10>;

	ld.param.u32 	%r4, [_Z15swigluKernelF32jjPfS_j_param_0];
	ld.param.u32 	%r2, [_Z15swigluKernelF32jjPfS_j_param_1];
	ld.param.u64 	%rd1, [_Z15swigluKernelF32jjPfS_j_param_2];
	ld.param.u64 	%rd2, [_Z15swigluKernelF32jjPfS_j_param_3];
	ld.param.u32 	%r3, [_Z15swigluKernelF32jjPfS_j_param_4];
	mov.u32 	%r5, %ctaid.x;
	mov.u32 	%r6, %ntid.x;
	mov.u32 	%r7, %tid.x;
	mad.lo.s32 	%r1, %r5, %r6, %r7;
	mul.lo.s32 	%r8, %r2, %r4;
	setp.ge.u32 	%p1, %r1, %r8;
	@%p1 bra 	$L__BB2_2;
	cvta.to.global.u64 	%rd3, %rd1;
	cvta.to.global.u64 	%rd4, %rd2;
	div.u32 	%r9, %r1, %r2;
	mul.lo.s32 	%r10, %r9, %r2;
	sub.s32 	%r11, %r1, %r10;
	mad.lo.s32 	%r12, %r9, %r3, %r11;
	add.s32 	%r13, %r12, %r2;
	mul.wide.u32 	%rd5, %r13, 4;
	add.s64 	%rd6, %rd3, %rd5;
	ld.global.f32 	%f1, [%rd6];
	fma.rn.f32 	%f2, %f1, 0f3BBB989D, 0f3F000000;
	cvt.sat.f32.f32 	%f3, %f2;
	mov.f32 	%f4, 0f4B400001;
	mov.f32 	%f5, 0f437C0000;
	fma.rm.f32 	%f6, %f3, %f5, %f4;
	add.f32 	%f7, %f6, 0fCB40007F;
	neg.f32 	%f8, %f7;
	fma.rn.f32 	%f9, %f1, 0f3FB8AA3B, %f8;
	fma.rn.f32 	%f10, %f1, 0f32A57060, %f9;
	mov.b32 	%r14, %f6;
	shl.b32 	%r15, %r14, 23;
	mov.b32 	%f11, %r15;
	ex2.approx.ftz.f32 	%f12, %f10;
	fma.rn.f32 	%f13, %f12, %f11, 0f3F800000;
	rcp.rn.f32 	%f14, %f13;
	mul.wide.u32 	%rd7, %r12, 4;
	add.s64 	%rd8, %rd3, %rd7;
	ld.global.f32 	%f15, [%rd8];
	mov.f32 	%f16, 0f3F800000;
	sub.f32 	%f17, %f16, %f14;
	add.s64 	%rd9, %rd4, %rd7;
	ld.global.f32 	%f18, [%rd9];
	fma.rn.f32 	%f19, %f15, %f17, %f18;
	st.global.f32 	[%rd8], %f19;
	st.global.f32 	[%rd6], %f14;
$L__BB2_2:
	ret;

}
	// .globl	_Z19swigluGradKernelF32jjPfS_S_S_j
.visible .entry _Z19swigluGradKernelF32jjPfS_S_S_j(
	.param .u32 _Z19swigluGradKernelF32jjPfS_S_S_j_param_0,
	.param .u32 _Z19swigluGradKernelF32jjPfS_S_S_j_param_1,
	.param .u64 .ptr .align 1 _Z19swigluGradKernelF32jjPfS_S_S_j_param_2,
	.param .u64 .ptr .align 1 _Z19swigluGradKernelF32jjPfS_S_S_j_param_3,
	.param .u64 .ptr .align 1 _Z19swigluGradKernelF32jjPfS_S_S_j_param_4,
	.param .u64 .ptr .align 1 _Z19swigluGradKernelF32jjPfS_S_S_j_param_5,
	.param .u32 _Z19swigluGradKernelF32jjPfS_S_S_j_param_6
)
{
	.reg .pred 	%p<2>;
	.reg .b32 	%r<14>;
	.reg .b32 	%f<9>;
	.reg .b64 	%rd<17>;

	ld.param.u32 	%r4, [_Z19swigluGradKernelF32jjPfS_S_S_j_param_0];
	ld.param.u32 	%r2, [_Z19swigluGradKernelF32jjPfS_S_S_j_param_1];
	ld.param.u64 	%rd1, [_Z19swigluGradKernelF32jjPfS_S_S_j_param_2];
	ld.param.u64 	%rd2, [_Z19swigluGradKernelF32jjPfS_S_S_j_param_3];
	ld.param.u64 	%rd3, [_Z19swigluGradKernelF32jjPfS_S_S_j_param_4];
	ld.param.u64 	%rd4, [_Z19swigluGradKernelF32jjPfS_S_S_j_param_5];
	ld.param.u32 	%r3, [_Z19swigluGradKernelF32jjPfS_S_S_j_param_6];
	mov.u32 	%r5, %ctaid.x;
	mov.u32 	%r6, %ntid.x;
	mov.u32 	%r7, %tid.x;
	mad.lo.s32 	%r1, %r5, %r6, %r7;
	mul.lo.s32 	%r8, %r2, %r4;
	setp.ge.u32 	%p1, %r1, %r8;
	@%p1 bra 	$L__BB3_2;
	cvta.to.global.u64 	%rd5, %rd3;
	cvta.to.global.u64 	%rd6, %rd4;
	cvta.to.global.u64 	%rd7, %rd1;
	cvta.to.global.u64 	%rd8, %rd2;
	div.u32 	%r9, %r1, %r2;
	mul.lo.s32 	%r10, %r9, %r2;
	sub.s32 	%r11, %r1, %r10;
	mad.lo.s32 	%r12, %r9, %r3, %r11;
	mul.wide.u32 	%rd9, %r12, 4;
	add.s64 	%rd10, %rd5, %rd9;
	ld.global.f32 	%f1, [%rd10];
	add.s64 	%rd11, %rd6, %rd9;
	st.global.f32 	[%rd11], %f1;
	add.s32 	%r13, %r12, %r2;
	mul.wide.u32 	%rd12, %r13, 4;
	add.s64 	%rd13, %rd7, %rd12;
	ld.global.f32 	%f2, [%rd13];
	mul.f32 	%f3, %f2, %f1;
	sub.f32 	%f4, %f1, %f3;
	st.global.f32 	[%rd10], %f4;
	add.s64 	%rd14, %rd7, %rd9;
	ld.global.f32 	%f5, [%rd14];
	add.s64 	%rd15, %rd8, %rd9;
	ld.global.f32 	%f6, [%rd15];
	sub.f32 	%f7, %f5, %f6;
	mul.f32 	%f8, %f3, %f7;
	add.s64 	%rd16, %rd5, %rd12;
	st.global.f32 	[%rd16], %f8;
$L__BB3_2:
	ret;

}
	// .globl	_Z16sigmoidKernelF32jjPfS_j
.visible .entry _Z16sigmoidKernelF32jjPfS_j(
	.param .u32 _Z16sigmoidKernelF32jjPfS_j_param_0,
	.param .u32 _Z16sigmoidKernelF32jjPfS_j_param_1,
	.param .u64 .ptr .align 1 _Z16sigmoidKernelF32jjPfS_j_param_2,
	.param .u64 .ptr .align 1 _Z16sigmoidKernelF32jjPfS_j_param_3,
	.param .u32 _Z16sigmoidKernelF32jjPfS_j_param_4
)
{
	.reg .pred 	%p<2>;
	.reg .b32 	%r<14>;
	.reg .b32 	%f<15>;
	.reg .b64 	%rd<8>;

	ld.param.u32 	%r4, [_Z16sigmoidKernelF32jjPfS_j_param_0];
	ld.param.u32 	%r2, [_Z16sigmoidKernelF32jjPfS_j_param_1];
	ld.param.u64 	%rd1, [_Z16sigmoidKernelF32jjPfS_j_param_2];
	ld.param.u64 	%rd2, [_Z16sigmoidKernelF32jjPfS_j_param_3];
	ld.param.u32 	%r3, [_Z16sigmoidKernelF32jjPfS_j_param_4];
	mov.u32 	%r5, %ctaid.x;
	mov.u32 	%r6, %ntid.x;
	mov.u32 	%r7, %tid.x;
	mad.lo.s32 	%r1, %r5, %r6, %r7;
	mul.lo.s32 	%r8, %r2, %r4;
	setp.ge.u32 	%p1, %r1, %r8;
	@%p1 bra 	$L__BB4_2;
	cvta.to.global.u64 	%rd3, %rd1;
	cvta.to.global.u64 	%rd4, %rd2;
	div.u32 	%r9, %r1, %r2;
	sub.s32 	%r10, %r3, %r2;
	mad.lo.s32 	%r11, %r10, %r9, %r1;
	mul.wide.u32 	%rd5, %r11, 4;
	add.s64 	%rd6, %rd3, %rd5;
	ld.global.f32 	%f1, [%rd6];
	fma.rn.f32 	%f2, %f1, 0fBBBB989D, 0f3F000000;
	cvt.sat.f32.f32 	%f3, %f2;
	mov.f32 	%f4, 0f4B400001;
	mov.f32 	%f5, 0f437C0000;
	fma.rm.f32 	%f6, %f3, %f5, %f4;
	add.f32 	%f7, %f6, 0fCB40007F;
	neg.f32 	%f8, %f7;
	fma.rn.f32 	%f9, %f1, 0fBFB8AA3B, %f8;
	fma.rn.f32 	%f10, %f1, 0fB2A57060, %f9;
	mov.b32 	%r12, %f6;
	shl.b32 	%r13, %r12, 23;
	mov.b32 	%f11, %r13;
	ex2.approx.ftz.f32 	%f12, %f10;
	fma.rn.f32 	%f13, %f12, %f11, 0f3F800000;
	rcp.rn.f32 	%f14, %f13;
	add.s64 	%rd7, %rd4, %rd5;
	st.global.f32 	[%rd7], %f14;
$L__BB4_2:
	ret;

}
	// .globl	_Z19invSigmoidKernelF32jjPfS_j
.visible .entry _Z19invSigmoidKernelF32jjPfS_j(
	.param .u32 _Z19invSigmoidKernelF32jjPfS_j_param_0,
	.param .u32 _Z19invSigmoidKernelF32jjPfS_j_param_1,
	.param .u64 .ptr .align 1 _Z19invSigmoidKernelF32jjPfS_j_param_2,
	.param .u64 .ptr .align 1 _Z19invSigmoidKernelF32jjPfS_j_param_3,
	.param .u32 _Z19invSigmoidKernelF32jjPfS_j_param_4
)
{
	.reg .pred 	%p<5>;
	.reg .b32 	%r<16>;
	.reg .b32 	%f<26>;
	.reg .b64 	%rd<8>;

	ld.param.u32 	%r4, [_Z19invSigmoidKernelF32jjPfS_j_param_0];
	ld.param.u32 	%r2, [_Z19invSigmoidKernelF32jjPfS_j_param_1];
	ld.param.u64 	%rd1, [_Z19invSigmoidKernelF32jjPfS_j_param_2];
	ld.param.u64 	%rd2, [_Z19invSigmoidKernelF32jjPfS_j_param_3];
	ld.param.u32 	%r3, [_Z19invSigmoidKernelF32jjPfS_j_param_4];
	mov.u32 	%r5, %ctaid.x;
	mov.u32 	%r6, %ntid.x;
	mov.u32 	%r7, %tid.x;
	mad.lo.s32 	%r1, %r5, %r6, %r7;
	mul.lo.s32 	%r8, %r2, %r4;
	setp.ge.u32 	%p1, %r1, %r8;
	@%p1 bra 	$L__BB5_2;
	cvta.to.global.u64 	%rd3, %rd1;
	cvta.to.global.u64 	%rd4, %rd2;
	div.u32 	%r9, %r1, %r2;
	sub.s32 	%r10, %r3, %r2;
	mad.lo.s32 	%r11, %r10, %r9, %r1;
	mul.wide.u32 	%rd5, %r11, 4;
	add.s64 	%rd6, %rd3, %rd5;
	ld.global.f32 	%f1, [%rd6];
	rcp.rn.f32 	%f2, %f1;
	add.f32 	%f3, %f2, 0fBF800000;
	setp.lt.f32 	%p2, %f3, 0f00800000;
	mul.f32 	%f4, %f3, 0f4B000000;
	selp.f32 	%f5, %f4, %f3, %p2;
	selp.f32 	%f6, 0fC1B80000, 0f00000000, %p2;
	mov.b32 	%r12, %f5;
	add.s32 	%r13, %r12, -1059760811;
	and.b32  	%r14, %r13, -8388608;
	sub.s32 	%r15, %r12, %r14;
	mov.b32 	%f7, %r15;
	cvt.rn.f32.s32 	%f8, %r14;
	fma.rn.f32 	%f9, %f8, 0f34000000, %f6;
	add.f32 	%f10, %f7, 0fBF800000;
	fma.rn.f32 	%f11, %f10, 0fBE055027, 0f3E1039F6;
	fma.rn.f32 	%f12, %f11, %f10, 0fBDF8CDCC;
	fma.rn.f32 	%f13, %f12, %f10, 0f3E0F2955;
	fma.rn.f32 	%f14, %f13, %f10, 0fBE2AD8B9;
	fma.rn.f32 	%f15, %f14, %f10, 0f3E4CED0B;
	fma.rn.f32 	%f16, %f15, %f10, 0fBE7FFF22;
	fma.rn.f32 	%f17, %f16, %f10, 0f3EAAAA78;
	fma.rn.f32 	%f18, %f17, %f10, 0fBF000000;
	mul.f32 	%f19, %f10, %f18;
	fma.rn.f32 	%f20, %f19, %f10, %f10;
	fma.rn.f32 	%f21, %f9, 0f3F317218, %f20;
	setp.gt.u32 	%p3, %r12, 2139095039;
	fma.rn.f32 	%f22, %f5, 0f7F800000, 0f7F800000;
	selp.f32 	%f23, %f22, %f21, %p3;
	setp.eq.f32 	%p4, %f5, 0f00000000;
	neg.f32 	%f24, %f23;
	selp.f32 	%f25, 0f7F800000, %f24, %p4;
	add.s64 	%rd7, %rd4, %rd5;
	st.global.f32 	[%rd7], %f25;
$L__BB5_2:
	ret;

}
	// .globl	_Z13biasKernelF32jjPfS_jf
.visible .entry _Z13biasKernelF32jjPfS_jf(
	.param .u32 _Z13biasKernelF32jjPfS_jf_param_0,
	.param .u32 _Z13biasKernelF32jjPfS_jf_param_1,
	.param .u64 .ptr .align 1 _Z13biasKernelF32jjPfS_jf_param_2,
	.param .u64 .ptr .align 1 _Z13biasKernelF32jjPfS_jf_param_3,
	.param .u32 _Z13biasKernelF32jjPfS_jf_param_4,
	.param .f32 _Z13biasKernelF32jjPfS_jf_param_5
)
{
	.reg .pred 	%p<2>;
	.reg .b32 	%r<15>;
	.reg .b32 	%f<7>;
	.reg .b64 	%rd<9>;

	ld.param.u32 	%r4, [_Z13biasKernelF32jjPfS_jf_param_0];
	ld.param.u32 	%r2, [_Z13biasKernelF32jjPfS_jf_param_1];
	ld.param.u64 	%rd1, [_Z13biasKernelF32jjPfS_jf_param_2];
	ld.param.u64 	%rd2, [_Z13biasKernelF32jjPfS_jf_param_3];
	ld.param.u32 	%r3, [_Z13biasKernelF32jjPfS_jf_param_4];
	ld.param.f32 	%f1, [_Z13biasKernelF32jjPfS_jf_param_5];
	mov.u32 	%r5, %ctaid.x;
	mov.u32 	%r6, %ntid.x;
	mov.u32 	%r7, %tid.x;
	mad.lo.s32 	%r1, %r5, %r6, %r7;
	mul.lo.s32 	%r8, %r2, %r4;
	setp.ge.u32 	%p1, %r1, %r8;
	@%p1 bra 	$L__BB6_2;
	cvta.to.global.u64 	%rd3, %rd2;
	cvta.to.global.u64 	%rd4, %rd1;
	div.u32 	%r9, %r1, %r2;
	mul.lo.s32 	%r10, %r9, %r2;
	sub.s32 	%r11, %r1, %r10;
	cvt.rn.f32.u32 	%f2, %r9;
	mul.f32 	%f3, %f1, %f2;
	cvt.rzi.u32.f32 	%r12, %f3;
	mad.lo.s32 	%r13, %r12, %r2, %r11;
	mul.wide.u32 	%rd5, %r13, 4;
	add.s64 	%rd6, %rd3, %rd5;
	ld.global.f32 	%f4, [%rd6];
	mad.lo.s32 	%r14, %r9, %r3, %r11;
	mul.wide.u32 	%rd7, %r14, 4;
	add.s64 	%rd8, %rd4, %rd7;
	ld.global.f32 	%f5, [%rd8];
	add.f32 	%f6, %f4, %f5;
	st.global.f32 	[%rd8], %f6;
$L__BB6_2:
	ret;

}
	// .globl	_Z22biasReductionKernelF32jjPfS_jj
.visible .entry _Z22biasReductionKernelF32jjPfS_jj(
	.param .u32 _Z22biasReductionKernelF32jjPfS_jj_param_0,
	.param .u32 _Z22biasReductionKernelF32jjPfS_jj_param_1,
	.param .u64 .ptr .align 1 _Z22biasReductionKernelF32jjPfS_jj_param_2,
	.param .u64 .ptr .align 1 _Z22biasReductionKernelF32jjPfS_jj_param_3,
	.param .u32 _Z22biasReductionKernelF32jjPfS_jj_param_4,
	.param .u32 _Z22biasReductionKernelF32jjPfS_jj_param_5
)
{
	.reg .pred 	%p<16>;
	.reg .b32 	%r<39>;
	.reg .b32 	%f<28>;
	.reg .b64 	%rd<9>;
	// demoted variable
	.shared .align 4 .b8 _ZZ22biasReductionKernelF32jjPfS_jjE9sharedTmp[128];
	ld.param.u32 	%r7, [_Z22biasReductionKernelF32jjPfS_jj_param_0];
	ld.param.u32 	%r4, [_Z22biasReductionKernelF32jjPfS_jj_param_1];
	ld.param.u64 	%rd1, [_Z22biasReductionKernelF32jjPfS_jj_param_2];
	ld.param.u64 	%rd2, [_Z22biasReductionKernelF32jjPfS_jj_param_3];
	ld.param.u32 	%r5, [_Z22biasReductionKernelF32jjPfS_jj_param_4];
	ld.param.u32 	%r6, [_Z22biasReductionKernelF32jjPfS_jj_param_5];
	mov.u32 	%r1, %tid.x;
	and.b32  	%r2, %r1, 31;
	mov.u32 	%r3, %ctaid.x;
	setp.ge.u32 	%p1, %r1, %r7;
	mov.f32 	%f26, 0f00000000;
	@%p1 bra 	$L__BB7_2;
	cvta.to.global.u64 	%rd3, %rd1;
	sub.s32 	%r8, %r5, %r4;
	div.u32 	%r9, %r3, %r4;
	mad.lo.s32 	%r10, %r6, %r1, %r3;
	mad.lo.s32 	%r11, %r8, %r9, %r10;
	mul.wide.u32 	%rd4, %r11, 4;
	add.s64 	%rd5, %rd3, %rd4;
	ld.global.f32 	%f26, [%rd5];
$L__BB7_2:
	mov.b32 	%r12, %f26;
	shfl.sync.down.b32	%r13|%p2, %r12, 16, 31, -1;
	mov.b32 	%f7, %r13;
	add.f32 	%f8, %f26, %f7;
	mov.b32 	%r14, %f8;
	shfl.sync.down.b32	%r15|%p3, %r14, 8, 31, -1;
	mov.b32 	%f9, %r15;
	add.f32 	%f10, %f8, %f9;
	mov.b32 	%r16, %f10;
	shfl.sync.down.b32	%r17|%p4, %r16, 4, 31, -1;
	mov.b32 	%f11, %r17;
	add.f32 	%f12, %f10, %f11;
	mov.b32 	%r18, %f12;
	shfl.sync.down.b32	%r19|%p5, %r18, 2, 31, -1;
	mov.b32 	%f13, %r19;
	add.f32 	%f14, %f12, %f13;
	mov.b32 	%r20, %f14;
	shfl.sync.down.b32	%r21|%p6, %r20, 1, 31, -1;
	mov.b32 	%f15, %r21;
	add.f32 	%f27, %f14, %f15;
	setp.ne.s32 	%p7, %r2, 0;
	@%p7 bra 	$L__BB7_4;
	shr.u32 	%r22, %r1, 3;
	and.b32  	%r23, %r22, 124;
	mov.u32 	%r24, _ZZ22biasReductionKernelF32jjPfS_jjE9sharedTmp;
	add.s32 	%r25, %r24, %r23;
	st.shared.f32 	[%r25], %f27;
$L__BB7_4:
	bar.sync 	0;
	setp.gt.u32 	%p8, %r1, 31;
	@%p8 bra 	$L__BB7_7;
	setp.ne.s32 	%p9, %r2, 0;
	shl.b32 	%r26, %r2, 2;
	mov.u32 	%r27, _ZZ22biasReductionKernelF32jjPfS_jjE9sharedTmp;
	add.s32 	%r28, %r27, %r26;
	ld.shared.f32 	%f16, [%r28];
	mov.b32 	%r29, %f16;
	shfl.sync.down.b32	%r30|%p10, %r29, 16, 31, -1;
	mov.b32 	%f17, %r30;
	add.f32 	%f18, %f16, %f17;
	mov.b32 	%r31, %f18;
	shfl.sync.down.b32	%r32|%p11, %r31, 8, 31, -1;
	mov.b32 	%f19, %r32;
	add.f32 	%f20, %f18, %f19;
	mov.b32 	%r33, %f20;
	shfl.sync.down.b32	%r34|%p12, %r33, 4, 31, -1;
	mov.b32 	%f21, %r34;
	add.f32 	%f22, %f20, %f21;
	mov.b32 	%r35, %f22;
	shfl.sync.down.b32	%r36|%p13, %r35, 2, 31, -1;
	mov.b32 	%f23, %r36;
	add.f32 	%f24, %f22, %f23;
	mov.b32 	%r37, %f24;
	shfl.sync.down.b32	%r38|%p14, %r37, 1, 31, -1;
	mov.b32 	%f25, %r38;
	add.f32 	%f27, %f24, %f25;
	@%p9 bra 	$L__BB7_7;
	st.shared.f32 	[_ZZ22biasReductionKernelF32jjPfS_jjE9sharedTmp], %f27;
$L__BB7_7:
	bar.sync 	0;
	setp.ne.s32 	%p15, %r1, 0;
	@%p15 bra 	$L__BB7_9;
	cvta.to.global.u64 	%rd6, %rd2;
	mul.wide.u32 	%rd7, %r3, 4;
	add.s64 	%rd8, %rd6, %rd7;
	st.global.f32 	[%rd8], %f27;
$L__BB7_9:
	ret;

}
	// .globl	_Z22sampleSigmoidKernelF32jjPfjS_jj
.visible .entry _Z22sampleSigmoidKernelF32jjPfjS_jj(
	.param .u32 _Z22sampleSigmoidKernelF32jjPfjS_jj_param_0,
	.param .u32 _Z22sampleSigmoidKernelF32jjPfjS_jj_param_1,
	.param .u64 .ptr .align 1 _Z22sampleSigmoidKernelF32jjPfjS_jj_param_2,
	.param .u32 _Z22sampleSigmoidKernelF32jjPfjS_jj_param_3,
	.param .u64 .ptr .align 1 _Z22sampleSigmoidKernelF32jjPfjS_jj_param_4,
	.param .u32 _Z22sampleSigmoidKernelF32jjPfjS_jj_param_5,
	.param .u32 _Z22sampleSigmoidKernelF32jjPfjS_jj_param_6
)
{
	.reg .pred 	%p<12>;
	.reg .b32 	%r<39>;
	.reg .b32 	%f<15>;
	.reg .b64 	%rd<13>;

	ld.param.u32 	%r7, [_Z22sampleSigmoidKernelF32jjPfjS_jj_param_0];
	ld.param.u32 	%r3, [_Z22sampleSigmoidKernelF32jjPfjS_jj_param_1];
	ld.param.u64 	%rd1, [_Z22sampleSigmoidKernelF32jjPfjS_jj_param_2];
	ld.param.u32 	%r4, [_Z22sampleSigmoidKernelF32jjPfjS_jj_param_3];
	ld.param.u64 	%rd2, [_Z22sampleSigmoidKernelF32jjPfjS_jj_param_4];
	ld.param.u32 	%r5, [_Z22sampleSigmoidKernelF32jjPfjS_jj_param_5];
	ld.param.u32 	%r6, [_Z22sampleSigmoidKernelF32jjPfjS_jj_param_6];
	mov.u32 	%r8, %ctaid.x;
	mov.u32 	%r9, %ntid.x;
	mov.u32 	%r10, %tid.x;
	mad.lo.s32 	%r1, %r8, %r9, %r10;
	shl.b32 	%r2, %r1, 1;
	mul.lo.s32 	%r11, %r3, %r7;
	setp.ge.u32 	%p1, %r2, %r11;
	@%p1 bra 	$L__BB8_2;
	cvta.to.global.u64 	%rd3, %rd1;
	cvta.to.global.u64 	%rd4, %rd2;
	div.u32 	%r12, %r2, %r3;
	mul.lo.s32 	%r13, %r12, %r3;
	sub.s32 	%r14, %r2, %r13;
	mul.lo.s32 	%r15, %r1, -862048943;
	mul.lo.s32 	%r16, %r1, 380141568;
	shr.u32 	%r17, %r15, 17;
	or.b32  	%r18, %r17, %r16;
	mul.lo.s32 	%r19, %r18, 461845907;
	xor.b32  	%r20, %r6, %r19;
	shf.l.wrap.b32 	%r21, %r20, %r20, 13;
	mad.lo.s32 	%r22, %r21, 5, -430675100;
	shr.u32 	%r23, %r22, 16;
	xor.b32  	%r24, %r22, %r23;
	xor.b32  	%r25, %r24, 4;
	mul.lo.s32 	%r26, %r25, -2048144789;
	shr.u32 	%r27, %r26, 13;
	xor.b32  	%r28, %r27, %r26;
	mul.lo.s32 	%r29, %r28, -1028477387;
	shr.u32 	%r30, %r29, 16;
	mad.lo.s32 	%r31, %r12, %r4, %r14;
	mul.wide.u32 	%rd5, %r31, 4;
	add.s64 	%rd6, %rd3, %rd5;
	ld.global.f32 	%f1, [%rd6];
	add.s32 	%r32, %r31, 1;
	mul.wide.u32 	%rd7, %r32, 4;
	add.s64 	%rd8, %rd3, %rd7;
	ld.global.f32 	%f2, [%rd8];
	setp.ge.f32 	%p2, %f1, 0f00000000;
	setp.le.f32 	%p3, %f1, 0f3F800000;
	and.pred  	%p4, %p2, %p3;
	selp.u32 	%r33, 1, 0, %p4;
	cvt.rn.f32.u32 	%f3, %r33;
	setp.gt.f32 	%p5, %f1, 0f3F800000;
	selp.f32 	%f4, 0f3F800000, 0f00000000, %p5;
	fma.rn.f32 	%f5, %f1, %f3, %f4;
	setp.ge.f32 	%p6, %f2, 0f00000000;
	setp.le.f32 	%p7, %f2, 0f3F800000;
	and.pred  	%p8, %p6, %p7;
	selp.u32 	%r34, 1, 0, %p8;
	cvt.rn.f32.u32 	%f6, %r34;
	setp.gt.f32 	%p9, %f2, 0f3F800000;
	selp.f32 	%f7, 0f3F800000, 0f00000000, %p9;
	fma.rn.f32 	%f8, %f2, %f6, %f7;
	and.b32  	%r35, %r29, 65535;
	xor.b32  	%r36, %r35, %r30;
	cvt.rn.f32.u32 	%f9, %r36;
	div.rn.f32 	%f10, %f9, 0f477FFF00;
	setp.ge.f32 	%p10, %f5, %f10;
	selp.f32 	%f11, 0f3F800000, 0f00000000, %p10;
	mad.lo.s32 	%r37, %r12, %r5, %r14;
	mul.wide.u32 	%rd9, %r37, 4;
	add.s64 	%rd10, %rd4, %rd9;
	st.global.f32 	[%rd10], %f11;
	cvt.rn.f32.u32 	%f12, %r30;
	div.rn.f32 	%f13, %f12, 0f477FFF00;
	setp.ge.f32 	%p11, %f8, %f13;
	selp.f32 	%f14, 0f3F800000, 0f00000000, %p11;
	add.s32 	%r38, %r37, 1;
	mul.wide.u32 	%rd11, %r38, 4;
	add.s64 	%rd12, %rd4, %rd11;
	st.global.f32 	[%rd12], %f14;
$L__BB8_2:
	ret;

}
	// .globl	_Z34computeSigmoidSampleGradsKernelF32jjPfjS_jS_jS_j
.visible .entry _Z34computeSigmoidSampleGradsKernelF32jjPfjS_jS_jS_j(
	.param .u32 _Z34computeSigmoidSampleGradsKernelF32jjPfjS_jS_jS_j_param_0,
	.param .u32 _Z34computeSigmoidSampleGradsKernelF32jjPfjS_jS_jS_j_param_1,
	.param .u64 .ptr .align 1 _Z34computeSigmoidSampleGradsKernelF32jjPfjS_jS_jS_j_param_2,
	.param .u32 _Z34computeSigmoidSampleGradsKernelF32jjPfjS_jS_jS_j_param_3,
	.param .u64 .ptr .align 1 _Z34computeSigmoidSampleGradsKernelF32jjPfjS_jS_jS_j_param_4,
	.param .u32 _Z34computeSigmoidSampleGradsKernelF32jjPfjS_jS_jS_j_param_5,
	.param .u64 .ptr .align 1 _Z34computeSigmoidSampleGradsKernelF32jjPfjS_jS_jS_j_param_6,
	.param .u32 _Z34computeSigmoidSampleGradsKernelF32jjPfjS_jS_jS_j_param_7,
	.param .u64 .ptr .align 1 _Z34computeSigmoidSampleGradsKernelF32jjPfjS_jS_jS_j_param_8,
	.param .u32 _Z34computeSigmoidSampleGradsKernelF32jjPfjS_jS_jS_j_param_9
)
{
	.reg .pred 	%p<2>;
	.reg .b32 	%r<19>;
	.reg .b32 	%f<6>;
	.reg .b64 	%rd<17>;

	ld.param.u32 	%r7, [_Z34computeSigmoidSampleGradsKernelF32jjPfjS_jS_jS_j_param_0];
	ld.param.u32 	%r2, [_Z34computeSigmoidSampleGradsKernelF32jjPfjS_jS_jS_j_param_1];
	ld.param.u64 	%rd1, [_Z34computeSigmoidSampleGradsKernelF32jjPfjS_jS_jS_j_param_2];
	ld.param.u32 	%r3, [_Z34computeSigmoidSampleGradsKernelF32jjPfjS_jS_jS_j_param_3];
	ld.param.u64 	%rd2, [_Z34computeSigmoidSampleGradsKernelF32jjPfjS_jS_jS_j_param_4];
	ld.param.u32 	%r4, [_Z34computeSigmoidSampleGradsKernelF32jjPfjS_jS_jS_j_param_5];
	ld.param.u64 	%rd3, [_Z34computeSigmoidSampleGradsKernelF32jjPfjS_jS_jS_j_param_6];
	ld.param.u32 	%r5, [_Z34computeSigmoidSampleGradsKernelF32jjPfjS_jS_jS_j_param_7];
	ld.param.u64 	%rd4, [_Z34computeSigmoidSampleGradsKernelF32jjPfjS_jS_jS_j_param_8];
	ld.param.u32 	%r6, [_Z34computeSigmoidSampleGradsKernelF32jjPfjS_jS_jS_j_param_9];
	mov.u32 	%r8, %ctaid.x;
	mov.u32 	%r9, %ntid.x;
	mov.u32 	%r10, %tid.x;
	mad.lo.s32 	%r1, %r8, %r9, %r10;
	mul.lo.s32 	%r11, %r2, %r7;
	setp.ge.u32 	%p1, %r1, %r11;
	@%p1 bra 	$L__BB9_2;
	cvta.to.global.u64 	%rd5, %rd2;
	cvta.to.global.u64 	%rd6, %rd3;
	cvta.to.global.u64 	%rd7, %rd4;
	cvta.to.global.u64 	%rd8, %rd1;
	div.u32 	%r12, %r1, %r2;
	mul.lo.s32 	%r13, %r12, %r2;
	sub.s32 	%r14, %r1, %r13;
	mad.lo.s32 	%r15, %r12, %r4, %r14;
	mul.wide.u32 	%rd9, %r15, 4;
	add.s64 	%rd10, %rd5, %rd9;
	ld.global.f32 	%f1, [%rd10];
	mad.lo.s32 	%r16, %r12, %r5, %r14;
	mul.wide.u32 	%rd11, %r16, 4;
	add.s64 	%rd12, %rd6, %rd11;
	ld.global.f32 	%f2, [%rd12];
	mad.lo.s32 	%r17, %r12, %r6, %r14;
	mul.wide.u32 	%rd13, %r17, 4;
	add.s64 	%rd14, %rd7, %rd13;
	ld.global.f32 	%f3, [%rd14];
	sub.f32 	%f4, %f2, %f3;
	mul.f32 	%f5, %f1, %f4;
	mad.lo.s32 	%r18, %r12, %r3, %r14;
	mul.wide.u32 	%rd15, %r18, 4;
	add.s64 	%rd16, %rd8, %rd15;
	st.global.f32 	[%rd16], %f5;
$L__BB9_2:
	ret;

}
	// .globl	_Z13reluKernelF32jjPfS_j
.visible .entry _Z13reluKernelF32jjPfS_j(
	.param .u32 _Z13reluKernelF32jjPfS_j_param_0,
	.param .u32 _Z13reluKernelF32jjPfS_j_param_1,
	.param .u64 .ptr .align 1 _Z13reluKernelF32jjPfS_j_param_2,
	.param .u64 .ptr .align 1 _Z13reluKernelF32jjPfS_j_param_3,
	.param .u32 _Z13reluKernelF32jjPfS_j_param_4
)
{
	.reg .pred 	%p<3>;
	.reg .b32 	%r<12>;
	.reg .b32 	%f<5>;
	.reg .b64 	%rd<8>;

	ld.param.u32 	%r4, [_Z13reluKernelF32jjPfS_j_param_0];
	ld.param.u32 	%r2, [_Z13reluKernelF32jjPfS_j_param_1];
	ld.param.u64 	%rd1, [_Z13reluKernelF32jjPfS_j_param_2];
	ld.param.u64 	%rd2, [_Z13reluKernelF32jjPfS_j_param_3];
	ld.param.u32 	%r3, [_Z13reluKernelF32jjPfS_j_param_4];
	mov.u32 	%r5, %ctaid.x;
	mov.u32 	%r6, %ntid.x;
	mov.u32 	%r7, %tid.x;
	mad.lo.s32 	%r1, %r5, %r6, %r7;
	mul.lo.s32 	%r8, %r2, %r4;
	setp.ge.u32 	%p1, %r1, %r8;
	@%p1 bra 	$L__BB10_2;
	cvta.to.global.u64 	%rd3, %rd1;
	cvta.to.global.u64 	%rd4, %rd2;
	div.u32 	%r9, %r1, %r2;
	sub.s32 	%r10, %r3, %r2;
	mad.lo.s32 	%r11, %r10, %r9, %r1;
	mul.wide.u32 	%rd5, %r11, 4;
	add.s64 	%rd6, %rd3, %rd5;
	ld.global.f32 	%f1, [%rd6];
	setp.gt.f32 	%p2, %f1, 0f00000000;
	selp.f32 	%f2, 0f3F800000, 0f00000000, %p2;
	add.s64 	%rd7, %rd4, %rd5;
	ld.global.f32 	%f3, [%rd7];
	mul.f32 	%f4, %f3, %f2;
	st.global.f32 	[%rd7], %f4;
$L__BB10_2:
	ret;

}
	// .globl	_Z17reluGradKernelF32jjPfS_j
.visible .entry _Z17reluGradKernelF32jjPfS_j(
	.param .u32 _Z17reluGradKernelF32jjPfS_j_param_0,
	.param .u32 _Z17reluGradKernelF32jjPfS_j_param_1,
	.param .u64 .ptr .align 1 _Z17reluGradKernelF32jjPfS_j_param_2,
	.param .u64 .ptr .align 1 _Z17reluGradKernelF32jjPfS_j_param_3,
	.param .u32 _Z17reluGradKernelF32jjPfS_j_param_4
)
{
	.reg .pred 	%p<3>;
	.reg .b32 	%r<12>;
	.reg .b32 	%f<5>;
	.reg .b64 	%rd<8>;

	ld.param.u32 	%r4, [_Z17reluGradKernelF32jjPfS_j_param_0];
	ld.param.u32 	%r2, [_Z17reluGradKernelF32jjPfS_j_param_1];
	ld.param.u64 	%rd1, [_Z17reluGradKernelF32jjPfS_j_param_2];
	ld.param.u64 	%rd2, [_Z17reluGradKernelF32jjPfS_j_param_3];
	ld.param.u32 	%r3, [_Z17reluGradKernelF32jjPfS_j_param_4];
	mov.u32 	%r5, %ctaid.x;
	mov.u32 	%r6, %ntid.x;
	mov.u32 	%r7, %tid.x;
	mad.lo.s32 	%r1, %r5, %r6, %r7;
	mul.lo.s32 	%r8, %r2, %r4;
	setp.ge.u32 	%p1, %r1, %r8;
	@%p1 bra 	$L__BB11_2;
	cvta.to.global.u64 	%rd3, %rd1;
	cvta.to.global.u64 	%rd4, %rd2;
	div.u32 	%r9, %r1, %r2;
	sub.s32 	%r10, %r3, %r2;
	mad.lo.s32 	%r11, %r10, %r9, %r1;
	mul.wide.u32 	%rd5, %r11, 4;
	add.s64 	%rd6, %rd3, %rd5;
	ld.global.f32 	%f1, [%rd6];
	setp.gt.f32 	%p2, %f1, 0f00000000;
	selp.f32 	%f2, 0f3F800000, 0f00000000, %p2;
	add.s64 	%rd7, %rd4, %rd5;
	ld.global.f32 	%f3, [%rd7];
	mul.f32 	%f4, %f3, %f2;
	st.global.f32 	[%rd7], %f4;
$L__BB11_2:
	ret;

}


// ===== COMPILED SASS (sm_100) =====

	.target	sm_100

	.elftype	@"ET_EXEC"


//--------------------- .note.nv.tkinfo           --------------------------
	.section	.note.nv.tkinfo,"",@"SHT_NOTE"
	.sectionflags	@"SHF_NOTE_NV_TKINFO"
	.tkinfo
        /*0018*/ 	.word	0x00000002
        /*0030*/ 	.string	""
        /*0030*/ 	.string	"ptxas"
        /*0030*/ 	.string	"Cuda compilation tools, release 13.0, V13.0.88"
        /*0030*/ 	.string	"Build cuda_13.0.r13.0/compiler.36424714_0"
        /*0030*/ 	.string	"-arch sm_100 -m 64 "



//--------------------- .note.nv.cuinfo           --------------------------
	.section	.note.nv.cuinfo,"",@"SHT_NOTE"
	.sectionflags	@"SHF_NOTE_NV_CUINFO"
        /*0018*/ 	.short	0x0002
        /*001a*/ 	.short	0x0064
        /*001c*/ 	.short	0x0082
	.zero		2


//--------------------- .nv.info                  --------------------------
	.section	.nv.info,"",@"SHT_CUDA_INFO"
	.align	4


	//----- nvinfo : EIATTR_REGCOUNT
	.align		4
        /*0000*/ 	.byte	0x04, 0x2f
        /*0002*/ 	.short	(.L_1 - .L_0)
	.align		4
.L_0:
        /*0004*/ 	.word	index@(_Z30randomizeDeviceTensorKernelF32jjPfjjff)
        /*0008*/ 	.word	0x00000010


	//----- nvinfo : EIATTR_FRAME_SIZE
	.align		4
.L_1:
        /*000c*/ 	.byte	0x04, 0x11
        /*000e*/ 	.short	(.L_3 - .L_2)
	.align		4
.L_2:
        /*0010*/ 	.word	index@($__internal_4_$__cuda_sm3x_div_rn_noftz_f32_slowpath)
        /*0014*/ 	.word	0x00000000


	//----- nvinfo : EIATTR_FRAME_SIZE
	.align		4
.L_3:
        /*0018*/ 	.byte	0x04, 0x11
        /*001a*/ 	.short	(.L_5 - .L_4)
	.align		4
.L_4:
        /*001c*/ 	.word	index@(_Z30randomizeDeviceTensorKernelF32jjPfjjff)
        /*0020*/ 	.word	0x00000000


	//----- nvinfo : EIATTR_REGCOUNT
	.align		4
.L_5:
        /*0024*/ 	.byte	0x04, 0x2f
        /*0026*/ 	.short	(.L_7 - .L_6)
	.align		4
.L_6:
        /*0028*/ 	.word	index@(_Z19adamUpdateKernelF32jfPfS_S_S_fff)
        /*002c*/ 	.word	0x00000012


	//----- nvinfo : EIATTR_FRAME_SIZE
	.align		4
.L_7:
        /*0030*/ 	.byte	0x04, 0x11
        /*0032*/ 	.short	(.L_9 - .L_8)
	.align		4
.L_8:
        /*0034*/ 	.word	index@(_Z19adamUpdateKernelF32jfPfS_S_S_fff)
        /*0038*/ 	.word	0x00000000


	//----- nvinfo : EIATTR_REGCOUNT
	.align		4
.L_9:
        /*003c*/ 	.byte	0x04, 0x2f
        /*003e*/ 	.short	(.L_11 - .L_10)
	.align		4
.L_10:
        /*0040*/ 	.word	index@(_Z15swigluKernelF32jjPfS_j)
        /*0044*/ 	.word	0x00000010


	//----- nvinfo : EIATTR_FRAME_SIZE
	.align		4
.L_11:
        /*0048*/ 	.byte	0x04, 0x11
        /*004a*/ 	.short	(.L_13 - .L_12)
	.align		4
.L_12:
        /*004c*/ 	.word	index@($__internal_3_$__cuda_sm20_rcp_rn_f32_slowpath)
        /*0050*/ 	.word	0x00000000


	//----- nvinfo : EIATTR_FRAME_SIZE
	.align		4
.L_13:
        /*0054*/ 	.byte	0x04, 0x11
        /*0056*/ 	.short	(.L_15 - .L_14)
	.align		4
.L_14:
        /*0058*/ 	.word	index@(_Z15swigluKernelF32jjPfS_j)
        /*005c*/ 	.word	0x00000000


	//----- nvinfo : EIATTR_REGCOUNT
	.align		4
.L_15:
        /*0060*/ 	.byte	0x04, 0x2f
        /*0062*/ 	.short	(.L_17 - .L_16)
	.align		4
.L_16:
        /*0064*/ 	.word	index@(_Z19swigluGradKernelF32jjPfS_S_S_j)
        /*0068*/ 	.word	0x00000018


	//----- nvinfo : EIATTR_FRAME_SIZE
	.align		4
.L_17:
        /*006c*/ 	.byte	0x04, 0x11
        /*006e*/ 	.short	(.L_19 - .L_18)
	.align		4
.L_18:
        /*0070*/ 	.word	index@(_Z19swigluGradKernelF32jjPfS_S_S_j)
        /*0074*/ 	.word	0x00000000


	//----- nvinfo : EIATTR_REGCOUNT
	.align		4
.L_19:
        /*0078*/ 	.byte	0x04, 0x2f
        /*007a*/ 	.short	(.L_21 - .L_20)
	.align		4
.L_20:
        /*007c*/ 	.word	index@(_Z16sigmoidKernelF32jjPfS_j)
        /*0080*/ 	.word	0x0000000e


	//----- nvinfo : EIATTR_FRAME_SIZE
	.align		4
.L_21:
        /*0084*/ 	.byte	0x04, 0x11
        /*0086*/ 	.short	(.L_23 - .L_22)
	.align		4
.L_22:
        /*0088*/ 	.word	index@($__internal_2_$__cuda_sm20_rcp_rn_f32_slowpath)
        /*008c*/ 	.word	0x00000000


	//----- nvinfo : EIATTR_FRAME_SIZE
	.align		4
.L_23:
        /*0090*/ 	.byte	0x04, 0x11
        /*0092*/ 	.short	(.L_25 - .L_24)
	.align		4
.L_24:
        /*0094*/ 	.word	index@(_Z16sigmoidKernelF32jjPfS_j)
        /*0098*/ 	.word	0x00000000


	//----- nvinfo : EIATTR_REGCOUNT
	.align		4
.L_25:
        /*009c*/ 	.byte	0x04, 0x2f
        /*009e*/ 	.short	(.L_27 - .L_26)
	.align		4
.L_26:
        /*00a0*/ 	.word	index@(_Z19invSigmoidKernelF32jjPfS_j)
        /*00a4*/ 	.word	0x0000000e


	//----- nvinfo : EIATTR_FRAME_SIZE
	.align		4
.L_27:
        /*00a8*/ 	.byte	0x04, 0x11
        /*00aa*/ 	.short	(.L_29 - .L_28)
	.align		4
.L_28:
        /*00ac*/ 	.word	index@($__internal_1_$__cuda_sm20_rcp_rn_f32_slowpath)
        /*00b0*/ 	.word	0x00000000


	//----- nvinfo : EIATTR_FRAME_SIZE
	.align		4
.L_29:
        /*00b4*/ 	.byte	0x04, 0x11
        /*00b6*/ 	.short	(.L_31 - .L_30)
	.align		4
.L_30:
        /*00b8*/ 	.word	index@(_Z19invSigmoidKernelF32jjPfS_j)
        /*00bc*/ 	.word	0x00000000


	//----- nvinfo : EIATTR_REGCOUNT
	.align		4
.L_31:
        /*00c0*/ 	.byte	0x04, 0x2f
        /*00c2*/ 	.short	(.L_33 - .L_32)
	.align		4
.L_32:
        /*00c4*/ 	.word	index@(_Z13biasKernelF32jjPfS_jf)
        /*00c8*/ 	.word	0x0000000c


	//----- nvinfo : EIATTR_FRAME_SIZE
	.align		4
.L_33:
        /*00cc*/ 	.byte	0x04, 0x11
        /*00ce*/ 	.short	(.L_35 - .L_34)
	.align		4
.L_34:
        /*00d0*/ 	.word	index@(_Z13biasKernelF32jjPfS_jf)
        /*00d4*/ 	.word	0x00000000


	//----- nvinfo : EIATTR_REGCOUNT
	.align		4
.L_35:
        /*00d8*/ 	.byte	0x04, 0x2f
        /*00da*/ 	.short	(.L_37 - .L_36)
	.align		4
.L_36:
        /*00dc*/ 	.word	index@(_Z22biasReductionKernelF32jjPfS_jj)
        /*00e0*/ 	.word	0x00000010


	//----- nvinfo : EIATTR_FRAME_SIZE
	.align		4
.L_37:
        /*00e4*/ 	.byte	0x04, 0x11
        /*00e6*/ 	.short	(.L_39 - .L_38)
	.align		4
.L_38:
        /*00e8*/ 	.word	index@(_Z22biasReductionKernelF32jjPfS_jj)
        /*00ec*/ 	.word	0x00000000


	//----- nvinfo : EIATTR_REGCOUNT
	.align		4
.L_39:
        /*00f0*/ 	.byte	0x04, 0x2f
        /*00f2*/ 	.short	(.L_41 - .L_40)
	.align		4
.L_40:
        /*00f4*/ 	.word	index@(_Z22sampleSigmoidKernelF32jjPfjS_jj)
        /*00f8*/ 	.word	0x00000014


	//----- nvinfo : EIATTR_FRAME_SIZE
	.align		4
.L_41:
        /*00fc*/ 	.byte	0x04, 0x11
        /*00fe*/ 	.short	(.L_43 - .L_42)
	.align		4
.L_42:
        /*0100*/ 	.word	index@($__internal_0_$__cuda_sm3x_div_rn_noftz_f32_slowpath)
        /*0104*/ 	.word	0x00000000


	//----- nvinfo : EIATTR_FRAME_SIZE
	.align		4
.L_43:
        /*0108*/ 	.byte	0x04, 0x11
        /*010a*/ 	.short	(.L_45 - .L_44)
	.align		4
.L_44:
        /*010c*/ 	.word	index@(_Z22sampleSigmoidKernelF32jjPfjS_jj)
        /*0110*/ 	.word	0x00000000


	//----- nvinfo : EIATTR_REGCOUNT
	.align		4
.L_45:
        /*0114*/ 	.byte	0x04, 0x2f
        /*0116*/ 	.short	(.L_47 - .L_46)
	.align		4
.L_46:
        /*0118*/ 	.word	index@(_Z34computeSigmoidSampleGradsKernelF32jjPfjS_jS_jS_j)
        /*011c*/ 	.word	0x00000010


	//----- nvinfo : EIATTR_FRAME_SIZE
	.align		4
.L_47:
        /*0120*/ 	.byte	0x04, 0x11
        /*0122*/ 	.short	(.L_49 - .L_48)
	.align		4
.L_48:
        /*0124*/ 	.word	index@(_Z34computeSigmoidSampleGradsKernelF32jjPfjS_jS_jS_j)
        /*0128*/ 	.word	0x00000000


	//----- nvinfo : EIATTR_REGCOUNT
	.align		4
.L_49:
        /*012c*/ 	.byte	0x04, 0x2f
        /*012e*/ 	.short	(.L_51 - .L_50)
	.align		4
.L_50:
        /*0130*/ 	.word	index@(_Z13reluKernelF32jjPfS_j)
        /*0134*/ 	.word	0x0000000a


	//----- nvinfo : EIATTR_FRAME_SIZE
	.align		4
.L_51:
        /*0138*/ 	.byte	0x04, 0x11
        /*013a*/ 	.short	(.L_53 - .L_52)
	.align		4
.L_52:
        /*013c*/ 	.word	index@(_Z13reluKernelF32jjPfS_j)
        /*0140*/ 	.word	0x00000000


	//----- nvinfo : EIATTR_REGCOUNT
	.align		4
.L_53:
        /*0144*/ 	.byte	0x04, 0x2f
        /*0146*/ 	.short	(.L_55 - .L_54)
	.align		4
.L_54:
        /*0148*/ 	.word	index@(_Z17reluGradKernelF32jjPfS_j)
        /*014c*/ 	.word	0x0000000a


	//----- nvinfo : EIATTR_FRAME_SIZE
	.align		4
.L_55:
        /*0150*/ 	.byte	0x04, 0x11
        /*0152*/ 	.short	(.L_57 - .L_56)
	.align		4
.L_56:
        /*0154*/ 	.word	index@(_Z17reluGradKernelF32jjPfS_j)
        /*0158*/ 	.word	0x00000000


	//----- nvinfo : EIATTR_MIN_STACK_SIZE
	.align		4
.L_57:
        /*015c*/ 	.byte	0x04, 0x12
        /*015e*/ 	.short	(.L_59 - .L_58)
	.align		4
.L_58:
        /*0160*/ 	.word	index@(_Z17reluGradKernelF32jjPfS_j)
        /*0164*/ 	.word	0x00000000


	//----- nvinfo : EIATTR_MIN_STACK_SIZE
	.align		4
.L_59:
        /*0168*/ 	.byte	0x04, 0x12
        /*016a*/ 	.short	(.L_61 - .L_60)
	.align		4
.L_60:
        /*016c*/ 	.word	index@(_Z13reluKernelF32jjPfS_j)
        /*0170*/ 	.word	0x00000000


	//----- nvinfo : EIATTR_MIN_STACK_SIZE
	.align		4
.L_61:
        /*0174*/ 	.byte	0x04, 0x12
        /*0176*/ 	.short	(.L_63 - .L_62)
	.align		4
.L_62:
        /*0178*/ 	.word	index@(_Z34computeSigmoidSampleGradsKernelF32jjPfjS_jS_jS_j)
        /*017c*/ 	.word	0x00000000


	//----- nvinfo : EIATTR_MIN_STACK_SIZE
	.align		4
.L_63:
        /*0180*/ 	.byte	0x04, 0x12
        /*0182*/ 	.short	(.L_65 - .L_64)
	.align		4
.L_64:
        /*0184*/ 	.word	index@(_Z22sampleSigmoidKernelF32jjPfjS_jj)
        /*0188*/ 	.word	0x00000000


	//----- nvinfo : EIATTR_MIN_STACK_SIZE
	.align		4
.L_65:
        /*018c*/ 	.byte	0x04, 0x12
        /*018e*/ 	.short	(.L_67 - .L_66)
	.align		4
.L_66:
        /*0190*/ 	.word	index@(_Z22biasReductionKernelF32jjPfS_jj)
        /*0194*/ 	.word	0x00000000


	//----- nvinfo : EIATTR_MIN_STACK_SIZE
	.align		4
.L_67:
        /*0198*/ 	.byte	0x04, 0x12
        /*019a*/ 	.short	(.L_69 - .L_68)
	.align		4
.L_68:
        /*019c*/ 	.word	index@(_Z13biasKernelF32jjPfS_jf)
        /*01a0*/ 	.word	0x00000000


	//----- nvinfo : EIATTR_MIN_STACK_SIZE
	.align		4
.L_69:
        /*01a4*/ 	.byte	0x04, 0x12
        /*01a6*/ 	.short	(.L_71 - .L_70)
	.align		4
.L_70:
        /*01a8*/ 	.word	index@(_Z19invSigmoidKernelF32jjPfS_j)
        /*01ac*/ 	.word	0x00000000


	//----- nvinfo : EIATTR_MIN_STACK_SIZE
	.align		4
.L_71:
        /*01b0*/ 	.byte	0x04, 0x12
        /*01b2*/ 	.short	(.L_73 - .L_72)
	.align		4
.L_72:
        /*01b4*/ 	.word	index@(_Z16sigmoidKernelF32jjPfS_j)
        /*01b8*/ 	.word	0x00000000


	//----- nvinfo : EIATTR_MIN_STACK_SIZE
	.align		4
.L_73:
        /*01bc*/ 	.byte	0x04, 0x12
        /*01be*/ 	.short	(.L_75 - .L_74)
	.align		4
.L_74:
        /*01c0*/ 	.word	index@(_Z19swigluGradKernelF32jjPfS_S_S_j)
        /*01c4*/ 	.word	0x00000000


	//----- nvinfo : EIATTR_MIN_STACK_SIZE
	.align		4
.L_75:
        /*01c8*/ 	.byte	0x04, 0x12
        /*01ca*/ 	.short	(.L_77 - .L_76)
	.align		4
.L_76:
        /*01cc*/ 	.word	index@(_Z15swigluKernelF32jjPfS_j)
        /*01d0*/ 	.word	0x00000000


	//----- nvinfo : EIATTR_MIN_STACK_SIZE
	.align		4
.L_77:
        /*01d4*/ 	.byte	0x04, 0x12
        /*01d6*/ 	.short	(.L_79 - .L_78)
	.align		4
.L_78:
        /*01d8*/ 	.word	index@(_Z19adamUpdateKernelF32jfPfS_S_S_fff)
        /*01dc*/ 	.word	0x00000000


	//----- nvinfo : EIATTR_MIN_STACK_SIZE
	.align		4
.L_79:
        /*01e0*/ 	.byte	0x04, 0x12
        /*01e2*/ 	.short	(.L_81 - .L_80)
	.align		4
.L_80:
        /*01e4*/ 	.word	index@(_Z30randomizeDeviceTensorKernelF32jjPfjjff)
        /*01e8*/ 	.word	0x00000000
.L_81:


//--------------------- .nv.compat                --------------------------
	.section	.nv.compat,"",@"SHT_CUDA_COMPAT_INFO"
	.align	4
        /*0000*/ 	.byte	0x02, 0x09, 0x00, 0x00, 0x02, 0x02, 0x01, 0x00, 0x02, 0x05, 0x05, 0x00, 0x03, 0x07, 0x01, 0x01
        /*0010*/ 	.byte	0x02, 0x03, 0x00, 0x00, 0x02, 0x06, 0x01, 0x00, 0x04, 0x0b, 0x08, 0x00, 0x01, 0x00, 0x00, 0x00
        /*0020*/ 	.byte	0x00, 0x00, 0x00, 0x00


//--------------------- .nv.info._Z17reluGradKernelF32jjPfS_j --------------------------
	.section	.nv.info._Z17reluGradKernelF32jjPfS_j,"",@"SHT_CUDA_INFO"
	.sectionflags	@""
	.align	4


	//----- nvinfo : EIATTR_CUDA_API_VERSION
	.align		4
        /*0000*/ 	.byte	0x04, 0x37
        /*0002*/ 	.short	(.L_83 - .L_82)
.L_82:
        /*0004*/ 	.word	0x00000082


	//----- nvinfo : EIATTR_KPARAM_INFO
	.align		4
.L_83:
        /*0008*/ 	.byte	0x04, 0x17
        /*000a*/ 	.short	(.L_85 - .L_84)
.L_84:
        /*000c*/ 	.word	0x00000000
        /*0010*/ 	.short	0x0004
        /*0012*/ 	.short	0x0018
        /*0014*/ 	.byte	0x00, 0xf0, 0x11, 0x00


	//----- nvinfo : EIATTR_KPARAM_INFO
	.align		4
.L_85:
        /*0018*/ 	.byte	0x04, 0x17
        /*001a*/ 	.short	(.L_87 - .L_86)
.L_86:
        /*001c*/ 	.word	0x00000000
        /*0020*/ 	.short	0x0003
        /*0022*/ 	.short	0x0010
        /*0024*/ 	.byte	0x00, 0xf5, 0x21, 0x00


	//----- nvinfo : EIATTR_KPARAM_INFO
	.align		4
.L_87:
        /*0028*/ 	.byte	0x04, 0x17
        /*002a*/ 	.short	(.L_89 - .L_88)
.L_88:
        /*002c*/ 	.word	0x00000000
        /*0030*/ 	.short	0x0002
        /*0032*/ 	.short	0x0008
        /*0034*/ 	.byte	0x00, 0xf5, 0x21, 0x00


	//----- nvinfo : EIATTR_KPARAM_INFO
	.align		4
.L_89:
        /*0038*/ 	.byte	0x04, 0x17
        /*003a*/ 	.short	(.L_91 - .L_90)
.L_90:
        /*003c*/ 	.word	0x00000000
        /*0040*/ 	.short	0x0001
        /*0042*/ 	.short	0x0004
        /*0044*/ 	.byte	0x00, 0xf0, 0x11, 0x00


	//----- nvinfo : EIATTR_KPARAM_INFO
	.align		4
.L_91:
        /*0048*/ 	.byte	0x04, 0x17
        /*004a*/ 	.short	(.L_93 - .L_92)
.L_92:
        /*004c*/ 	.word	0x00000000
        /*0050*/ 	.short	0x0000
        /*0052*/ 	.short	0x0000
        /*0054*/ 	.byte	0x00, 0xf0, 0x11, 0x00


	//----- nvinfo : EIATTR_SPARSE_MMA_MASK
	.align		4
.L_93:
        /*0058*/ 	.byte	0x03, 0x50
        /*005a*/ 	.short	0x0000


	//----- nvinfo : EIATTR_MAXREG_COUNT
	.align		4
        /*005c*/ 	.byte	0x03, 0x1b
        /*005e*/ 	.short	0x00ff


	//----- nvinfo : EIATTR_MERCURY_ISA_VERSION
	.align		4
        /*0060*/ 	.byte	0x03, 0x5f
        /*0062*/ 	.short	0x0101


	//----- nvinfo : EIATTR_VRC_CTA_INIT_COUNT
	.align		4
        /*0064*/ 	.byte	0x02, 0x4a
	.zero		1
	.zero		1


	//----- nvinfo : EIATTR_EXIT_INSTR_OFFSETS
	.align		4
        /*0068*/ 	.byte	0x04, 0x1c
        /*006a*/ 	.short	(.L_95 - .L_94)


	//   ....[0]....
.L_94:
        /*006c*/ 	.word	0x00000080


	//   ....[1]....
        /*0070*/ 	.word	0x00000280


	//----- nvinfo : EIATTR_CBANK_PARAM_SIZE
	.align		4
.L_95:
        /*0074*/ 	.byte	0x03, 0x19
        /*0076*/ 	.short	0x001c


	//----- nvinfo : EIATTR_PARAM_CBANK
	.align		4
        /*0078*/ 	.byte	0x04, 0x0a
        /*007a*/ 	.short	(.L_97 - .L_96)
	.align		4
.L_96:
        /*007c*/ 	.word	index@(.nv.constant0._Z17reluGradKernelF32jjPfS_j)
        /*0080*/ 	.short	0x0380
        /*0082*/ 	.short	0x001c


	//----- nvinfo : EIATTR_SW_WAR
	.align		4
.L_97:
        /*0084*/ 	.byte	0x04, 0x36
        /*0086*/ 	.short	(.L_99 - .L_98)
.L_98:
        /*0088*/ 	.word	0x00000008
.L_99:


//--------------------- .nv.info._Z13reluKernelF32jjPfS_j --------------------------
	.section	.nv.info._Z13reluKernelF32jjPfS_j,"",@"SHT_CUDA_INFO"
	.sectionflags	@""
	.align	4


	//----- nvinfo : EIATTR_CUDA_API_VERSION
	.align		4
        /*0000*/ 	.byte	0x04, 0x37
        /*0002*/ 	.short	(.L_101 - .L_100)
.L_100:
        /*0004*/ 	.word	0x00000082


	//----- nvinfo : EIATTR_KPARAM_INFO
	.align		4
.L_101:
        /*0008*/ 	.byte	0x04, 0x17
        /*000a*/ 	.short	(.L_103 - .L_102)
.L_102:
        /*000c*/ 	.word	0x00000000
        /*0010*/ 	.short	0x0004
        /*0012*/ 	.short	0x0018
        /*0014*/ 	.byte	0x00, 0xf0, 0x11, 0x00


	//----- nvinfo : EIATTR_KPARAM_INFO
	.align		4
.L_103:
        /*0018*/ 	.byte	0x04, 0x17
        /*001a*/ 	.short	(.L_105 - .L_104)
.L_104:
        /*001c*/ 	.word	0x00000000
        /*0020*/ 	.short	0x0003
        /*0022*/ 	.short	0x0010
        /*0024*/ 	.byte	0x00, 0xf5, 0x21, 0x00


	//----- nvinfo : EIATTR_KPARAM_INFO
	.align		4
.L_105:
        /*0028*/ 	.byte	0x04, 0x17
        /*002a*/ 	.short	(.L_107 - .L_106)
.L_106:
        /*002c*/ 	.word	0x00000000
        /*0030*/ 	.short	0x0002
        /*0032*/ 	.short	0x0008
        /*0034*/ 	.byte	0x00, 0xf5, 0x21, 0x00


	//----- nvinfo : EIATTR_KPARAM_INFO
	.align		4
.L_107:
        /*0038*/ 	.byte	0x04, 0x17
        /*003a*/ 	.short	(.L_109 - .L_108)
.L_108:
        /*003c*/ 	.word	0x00000000
        /*0040*/ 	.short	0x0001
        /*0042*/ 	.short	0x0004
        /*0044*/ 	.byte	0x00, 0xf0, 0x11, 0x00


	//----- nvinfo : EIATTR_KPARAM_INFO
	.align		4
.L_109:
        /*0048*/ 	.byte	0x04, 0x17
        /*004a*/ 	.short	(.L_111 - .L_110)
.L_110:
        /*004c*/ 	.word	0x00000000
        /*0050*/ 	.short	0x0000
        /*0052*/ 	.short	0x0000
        /*0054*/ 	.byte	0x00, 0xf0, 0x11, 0x00


	//----- nvinfo : EIATTR_SPARSE_MMA_MASK
	.align		4
.L_111:
        /*0058*/ 	.byte	0x03, 0x50
        /*005a*/ 	.short	0x0000


	//----- nvinfo : EIATTR_MAXREG_COUNT
	.align		4
        /*005c*/ 	.byte	0x03, 0x1b
        /*005e*/ 	.short	0x00ff


	//----- nvinfo : EIATTR_MERCURY_ISA_VERSION
	.align		4
        /*0060*/ 	.byte	0x03, 0x5f
        /*0062*/ 	.short	0x0101


	//----- nvinfo : EIATTR_VRC_CTA_INIT_COUNT
	.align		4
        /*0064*/ 	.byte	0x02, 0x4a
	.zero		1
	.zero		1


	//----- nvinfo : EIATTR_EXIT_INSTR_OFFSETS
	.align		4
        /*0068*/ 	.byte	0x04, 0x1c
        /*006a*/ 	.short	(.L_113 - .L_112)


	//   ....[0]....
.L_112:
        /*006c*/ 	.word	0x00000080


	//   ....[1]....
        /*0070*/ 	.word	0x00000280


	//----- nvinfo : EIATTR_CBANK_PARAM_SIZE
	.align		4
.L_113:
        /*0074*/ 	.byte	0x03, 0x19
        /*0076*/ 	.short	0x001c


	//----- nvinfo : EIATTR_PARAM_CBANK
	.align		4
        /*0078*/ 	.byte	0x04, 0x0a
        /*007a*/ 	.short	(.L_115 - .L_114)
	.align		4
.L_114:
        /*007c*/ 	.word	index@(.nv.constant0._Z13reluKernelF32jjPfS_j)
        /*0080*/ 	.short	0x0380
        /*0082*/ 	.short	0x001c


	//----- nvinfo : EIATTR_SW_WAR
	.align		4
.L_115:
        /*0084*/ 	.byte	0x04, 0x36
        /*0086*/ 	.short	(.L_117 - .L_116)
.L_116:
        /*0088*/ 	.word	0x00000008
.L_117:


//--------------------- .nv.info._Z34computeSigmoidSampleGradsKernelF32jjPfjS_jS_jS_j --------------------------
	.section	.nv.info._Z34computeSigmoidSampleGradsKernelF32jjPfjS_jS_jS_j,"",@"SHT_CUDA_INFO"
	.sectionflags	@""
	.align	4


	//----- nvinfo : EIATTR_CUDA_API_VERSION
	.align		4
        /*0000*/ 	.byte	0x04, 0x37
        /*0002*/ 	.short	(.L_119 - .L_118)
.L_118:
        /*0004*/ 	.word	0x00000082


	//----- nvinfo : EIATTR_KPARAM_INFO
	.align		4
.L_119:
        /*0008*/ 	.byte	0x04, 0x17
        /*000a*/ 	.short	(.L_121 - .L_120)
.L_120:
        /*000c*/ 	.word	0x00000000
        /*0010*/ 	.short	0x0009
        /*0012*/ 	.short	0x0040
        /*0014*/ 	.byte	0x00, 0xf0, 0x11, 0x00


	//----- nvinfo : EIATTR_KPARAM_INFO
	.align		4
.L_121:
        /*0018*/ 	.byte	0x04, 0x17
        /*001a*/ 	.short	(.L_123 - .L_122)
.L_122:
        /*001c*/ 	.word	0x00000000
        /*0020*/ 	.short	0x0008
        /*0022*/ 	.short	0x0038
        /*0024*/ 	.byte	0x00, 0xf5, 0x21, 0x00


	//----- nvinfo : EIATTR_KPARAM_INFO
	.align		4
.L_123:
        /*0028*/ 	.byte	0x04, 0x17
        /*002a*/ 	.short	(.L_125 - .L_124)
.L_124:
        /*002c*/ 	.word	0x00000000
        /*0030*/ 	.short	0x0007
        /*0032*/ 	.short	0x0030
        /*0034*/ 	.byte	0x00, 0xf0, 0x11, 0x00


	//----- nvinfo : EIATTR_KPARAM_INFO
	.align		4
.L_125:
        /*0038*/ 	.byte	0x04, 0x17
        /*003a*/ 	.short	(.L_127 - .L_126)
.L_126:
        /*003c*/ 	.word	0x00000000
        /*0040*/ 	.short	0x0006
        /*0042*/ 	.short	0x0028
        /*0044*/ 	.byte	0x00, 0xf5, 0x21, 0x00


	//----- nvinfo : EIATTR_KPARAM_INFO
	.align		4
.L_127:
        /*0048*/ 	.byte	0x04, 0x17
        /*004a*/ 	.short	(.L_129 - .L_128)
.L_128:
        /*004c*/ 	.word	0x00000000
        /*0050*/ 	.short	0x0005
        /*0052*/ 	.short	0x0020
        /*0054*/ 	.byte	0x00, 0xf0, 0x11, 0x00


	//----- nvinfo : EIATTR_KPARAM_INFO
	.align		4
.L_129:
        /*0058*/ 	.byte	0x04, 0x17
        /*005a*/ 	.short	(.L_131 - .L_130)
.L_130:
        /*005c*/ 	.word	0x00000000
        /*0060*/ 	.short	0x0004
        /*0062*/ 	.short	0x0018
        /*0064*/ 	.byte	0x00, 0xf5, 0x21, 0x00


	//----- nvinfo : EIATTR_KPARAM_INFO
	.align		4
.L_131:
        /*0068*/ 	.byte	0x04, 0x17
        /*006a*/ 	.short	(.L_133 - .L_132)
.L_132:
        /*006c*/ 	.word	0x00000000
        /*0070*/ 	.short	0x0003
        /*0072*/ 	.short	0x0010
        /*0074*/ 	.byte	0x00, 0xf0, 0x11, 0x00


	//----- nvinfo : EIATTR_KPARAM_INFO
	.align		4
.L_133:
        /*0078*/ 	.byte	0x04, 0x17
        /*007a*/ 	.short	(.L_135 - .L_134)
.L_134:
        /*007c*/ 	.word	0x00000000
        /*0080*/ 	.short	0x0002
        /*0082*/ 	.short	0x0008
        /*0084*/ 	.byte	0x00, 0xf5, 0x21, 0x00


	//----- nvinfo : EIATTR_KPARAM_INFO
	.align		4
.L_135:
        /*0088*/ 	.byte	0x04, 0x17
        /*008a*/ 	.short	(.L_137 - .L_136)
.L_136:
        /*008c*/ 	.word	0x00000000
        /*0090*/ 	.short	0x0001
        /*0092*/ 	.short	0x0004
        /*0094*/ 	.byte	0x00, 0xf0, 0x11, 0x00


	//----- nvinfo : EIATTR_KPARAM_INFO
	.align		4
.L_137:
        /*0098*/ 	.byte	0x04, 0x17
        /*009a*/ 	.short	(.L_139 - .L_138)
.L_138:
        /*009c*/ 	.word	0x00000000
        /*00a0*/ 	.short	0x0000
        /*00a2*/ 	.short	0x0000
        /*00a4*/ 	.byte	0x00, 0xf0, 0x11, 0x00


	//----- nvinfo : EIATTR_SPARSE_MMA_MASK
	.align		4
.L_139:
        /*00a8*/ 	.byte	0x03, 0x50
        /*00aa*/ 	.short	0x0000


	//----- nvinfo : EIATTR_MAXREG_COUNT
	.align		4
        /*00ac*/ 	.byte	0x03, 0x1b
        /*00ae*/ 	.short	0x00ff


	//----- nvinfo : EIATTR_MERCURY_ISA_VERSION
	.align		4
        /*00b0*/ 	.byte	0x03, 0x5f
        /*00b2*/ 	.short	0x0101


	//----- nvinfo : EIATTR_VRC_CTA_INIT_COUNT
	.align		4
        /*00b4*/ 	.byte	0x02, 0x4a
	.zero		1
	.zero		1


	//----- nvinfo : EIATTR_EXIT_INSTR_OFFSETS
	.align		4
        /*00b8*/ 	.byte	0x04, 0x1c
        /*00ba*/ 	.short	(.L_141 - .L_140)


	//   ....[0]....
.L_140:
        /*00bc*/ 	.word	0x00000080


	//   ....[1]....
        /*00c0*/ 	.word	0x00000340


	//----- nvinfo : EIATTR_CBANK_PARAM_SIZE
	.align		4
.L_141:
        /*00c4*/ 	.byte	0x03, 0x19
        /*00c6*/ 	.short	0x0044


	//----- nvinfo : EIATTR_PARAM_CBANK
	.align		4
        /*00c8*/ 	.byte	0x04, 0x0a
        /*00ca*/ 	.short	(.L_143 - .L_142)
	.align		4
.L_142:
        /*00cc*/ 	.word	index@(.nv.constant0._Z34computeSigmoidSampleGradsKernelF32jjPfjS_jS_jS_j)
        /*00d0*/ 	.short	0x0380
        /*00d2*/ 	.short	0x0044


	//----- nvinfo : EIATTR_SW_WAR
	.align		4
.L_143:
        /*00d4*/ 	.byte	0x04, 0x36
        /*00d6*/ 	.short	(.L_145 - .L_144)
.L_144:
        /*00d8*/ 	.word	0x00000008
.L_145:


//--------------------- .nv.info._Z22sampleSigmoidKernelF32jjPfjS_jj --------------------------
	.section	.nv.info._Z22sampleSigmoidKernelF32jjPfjS_jj,"",@"SHT_CUDA_INFO"
	.sectionflags	@""
	.align	4


	//----- nvinfo : EIATTR_CUDA_API_VERSION
	.align		4
        /*0000*/ 	.byte	0x04, 0x37
        /*0002*/ 	.short	(.L_147 - .L_146)
.L_146:
        /*0004*/ 	.word	0x00000082


	//----- nvinfo : EIATTR_KPARAM_INFO
	.align		4
.L_147:
        /*0008*/ 	.byte	0x04, 0x17
        /*000a*/ 	.short	(.L_149 - .L_148)
.L_148:
        /*000c*/ 	.word	0x00000000
        /*0010*/ 	.short	0x0006
        /*0012*/ 	.short	0x0024
        /*0014*/ 	.byte	0x00, 0xf0, 0x11, 0x00


	//----- nvinfo : EIATTR_KPARAM_INFO
	.align		4
.L_149:
        /*0018*/ 	.byte	0x04, 0x17
        /*001a*/ 	.short	(.L_151 - .L_150)
.L_150:
        /*001c*/ 	.word	0x00000000
        /*0020*/ 	.short	0x0005
        /*0022*/ 	.short	0x0020
        /*0024*/ 	.byte	0x00, 0xf0, 0x11, 0x00


	//----- nvinfo : EIATTR_KPARAM_INFO
	.align		4
.L_151:
        /*0028*/ 	.byte	0x04, 0x17
        /*002a*/ 	.short	(.L_153 - .L_152)
.L_152:
        /*002c*/ 	.word	0x00000000
        /*0030*/ 	.short	0x0004
        /*0032*/ 	.short	0x0018
        /*0034*/ 	.byte	0x00, 0xf5, 0x21, 0x00


	//----- nvinfo : EIATTR_KPARAM_INFO
	.align		4
.L_153:
        /*0038*/ 	.byte	0x04, 0x17
        /*003a*/ 	.short	(.L_155 - .L_154)
.L_154:
        /*003c*/ 	.word	0x00000000
        /*0040*/ 	.short	0x0003
        /*0042*/ 	.short	0x0010
        /*0044*/ 	.byte	0x00, 0xf0, 0x11, 0x00


	//----- nvinfo : EIATTR_KPARAM_INFO
	.align		4
.L_155:
        /*0048*/ 	.byte	0x04, 0x17
        /*004a*/ 	.short	(.L_157 - .L_156)
.L_156:
        /*004c*/ 	.word	0x00000000
        /*0050*/ 	.short	0x0002
        /*0052*/ 	.short	0x0008
        /*0054*/ 	.byte	0x00, 0xf5, 0x21, 0x00


	//----- nvinfo : EIATTR_KPARAM_INFO
	.align		4
.L_157:
        /*0058*/ 	.byte	0x04, 0x17
        /*005a*/ 	.short	(.L_159 - .L_158)
.L_158:
        /*005c*/ 	.word	0x00000000
        /*0060*/ 	.short	0x0001
        /*0062*/ 	.short	0x0004
        /*0064*/ 	.byte	0x00, 0xf0, 0x11, 0x00


	//----- nvinfo : EIATTR_KPARAM_INFO
	.align		4
.L_159:
        /*0068*/ 	.byte	0x04, 0x17
        /*006a*/ 	.short	(.L_161 - .L_160)
.L_160:
        /*006c*/ 	.word	0x00000000
        /*0070*/ 	.short	0x0000
        /*0072*/ 	.short	0x0000
        /*0074*/ 	.byte	0x00, 0xf0, 0x11, 0x00


	//----- nvinfo : EIATTR_SPARSE_MMA_MASK
	.align		4
.L_161:
        /*0078*/ 	.byte	0x03, 0x50
        /*007a*/ 	.short	0x0000


	//----- nvinfo : EIATTR_MAXREG_COUNT
	.align		4
        /*007c*/ 	.byte	0x03, 0x1b
        /*007e*/ 	.short	0x00ff


	//----- nvinfo : EIATTR_MERCURY_ISA_VERSION
	.align		4
        /*0080*/ 	.byte	0x03, 0x5f
        /*0082*/ 	.short	0x0101


	//----- nvinfo : EIATTR_VRC_CTA_INIT_COUNT
	.align		4
        /*0084*/ 	.byte	0x02, 0x4a
	.zero		1
	.zero		1


	//----- nvinfo : EIATTR_EXIT_INSTR_OFFSETS
	.align		4
        /*0088*/ 	.byte	0x04, 0x1c
        /*008a*/ 	.short	(.L_163 - .L_162)


	//   ....[0]....
.L_162:
        /*008c*/ 	.word	0x00000090


	//   ....[1]....
        /*0090*/ 	.word	0x000006c0


	//----- nvinfo : EIATTR_CRS_STACK_SIZE
	.align		4
.L_163:
        /*0094*/ 	.byte	0x04, 0x1e
        /*0096*/ 	.short	(.L_165 - .L_164)
.L_164:
        /*0098*/ 	.word	0x00000000


	//----- nvinfo : EIATTR_CBANK_PARAM_SIZE
	.align		4
.L_165:
        /*009c*/ 	.byte	0x03, 0x19
        /*009e*/ 	.short	0x0028


	//----- nvinfo : EIATTR_PARAM_CBANK
	.align		4
        /*00a0*/ 	.byte	0x04, 0x0a
        /*00a2*/ 	.short	(.L_167 - .L_166)
	.align		4
.L_166:
        /*00a4*/ 	.word	index@(.nv.constant0._Z22sampleSigmoidKernelF32jjPfjS_jj)
        /*00a8*/ 	.short	0x0380
        /*00aa*/ 	.short	0x0028


	//----- nvinfo : EIATTR_SW_WAR
	.align		4
.L_167:
        /*00ac*/ 	.byte	0x04, 0x36
        /*00ae*/ 	.short	(.L_169 - .L_168)
.L_168:
        /*00b0*/ 	.word	0x00000008
.L_169:


//--------------------- .nv.info._Z22biasReductionKernelF32jjPfS_jj --------------------------
	.section	.nv.info._Z22biasReductionKernelF32jjPfS_jj,"",@"SHT_CUDA_INFO"
	.sectionflags	@""
	.align	4


	//----- nvinfo : EIATTR_CUDA_API_VERSION
	.align		4
        /*0000*/ 	.byte	0x04, 0x37
        /*0002*/ 	.short	(.L_171 - .L_170)
.L_170:
        /*0004*/ 	.word	0x00000082


	//----- nvinfo : EIATTR_KPARAM_INFO
	.align		4
.L_171:
        /*0008*/ 	.byte	0x04, 0x17
        /*000a*/ 	.short	(.L_173 - .L_172)
.L_172:
        /*000c*/ 	.word	0x00000000
        /*0010*/ 	.short	0x0005
        /*0012*/ 	.short	0x001c
        /*0014*/ 	.byte	0x00, 0xf0, 0x11, 0x00


	//----- nvinfo : EIATTR_KPARAM_INFO
	.align		4
.L_173:
        /*0018*/ 	.byte	0x04, 0x17
        /*001a*/ 	.short	(.L_175 - .L_174)
.L_174:
        /*001c*/ 	.word	0x00000000
        /*0020*/ 	.short	0x0004
        /*0022*/ 	.short	0x0018
        /*0024*/ 	.byte	0x00, 0xf0, 0x11, 0x00


	//----- nvinfo : EIATTR_KPARAM_INFO
	.align		4
.L_175:
        /*0028*/ 	.byte	0x04, 0x17
        /*002a*/ 	.short	(.L_177 - .L_176)
.L_176:
        /*002c*/ 	.word	0x00000000
        /*0030*/ 	.short	0x0003
        /*0032*/ 	.short	0x0010
        /*0034*/ 	.byte	0x00, 0xf5, 0x21, 0x00


	//----- nvinfo : EIATTR_KPARAM_INFO
	.align		4
.L_177:
        /*0038*/ 	.byte	0x04, 0x17
        /*003a*/ 	.short	(.L_179 - .L_178)
.L_178:
        /*003c*/ 	.word	0x00000000
        /*0040*/ 	.short	0x0002
        /*0042*/ 	.short	0x0008
        /*0044*/ 	.byte	0x00, 0xf5, 0x21, 0x00


	//----- nvinfo : EIATTR_KPARAM_INFO
	.align		4
.L_179:
        /*0048*/ 	.byte	0x04, 0x17
        /*004a*/ 	.short	(.L_181 - .L_180)
.L_180:
        /*004c*/ 	.word	0x00000000
        /*0050*/ 	.short	0x0001
        /*0052*/ 	.short	0x0004
        /*0054*/ 	.byte	0x00, 0xf0, 0x11, 0x00


	//----- nvinfo : EIATTR_KPARAM_INFO
	.align		4
.L_181:
        /*0058*/ 	.byte	0x04, 0x17
        /*005a*/ 	.short	(.L_183 - .L_182)
.L_182:
        /*005c*/ 	.word	0x00000000
        /*0060*/ 	.short	0x0000
        /*0062*/ 	.short	0x0000
        /*0064*/ 	.byte	0x00, 0xf0, 0x11, 0x00


	//----- nvinfo : EIATTR_SPARSE_MMA_MASK
	.align		4
.L_183:
        /*0068*/ 	.byte	0x03, 0x50
        /*006a*/ 	.short	0x0000


	//----- nvinfo : EIATTR_MAXREG_COUNT
	.align		4
        /*006c*/ 	.byte	0x03, 0x1b
        /*006e*/ 	.short	0x00ff


	//----- nvinfo : EIATTR_NUM_BARRIERS
	.align		4
        /*0070*/ 	.byte	0x02, 0x4c
        /*0072*/ 	.byte	0x01
	.zero		1


	//----- nvinfo : EIATTR_MERCURY_ISA_VERSION
	.align		4
        /*0074*/ 	.byte	0x03, 0x5f
        /*0076*/ 	.short	0x0101


	//----- nvinfo : EIATTR_COOP_GROUP_MASK_REGIDS
	.align		4
        /*0078*/ 	.byte	0x04, 0x29
        /*007a*/ 	.short	(.L_185 - .L_184)


	//   ....[0]....
.L_184:
        /*007c*/ 	.word	0xffffffff


	//   ....[1]....
        /*0080*/ 	.word	0xffffffff


	//   ....[2]....
        /*0084*/ 	.word	0xffffffff


	//   ....[3]....
        /*0088*/ 	.word	0xffffffff


	//   ....[4]....
        /*008c*/ 	.word	0xffffffff


	//   ....[5]....
        /*0090*/ 	.word	0xffffffff


	//   ....[6]....
        /*0094*/ 	.word	0xffffffff


	//   ....[7]....
        /*0098*/ 	.word	0xffffffff


	//   ....[8]....
        /*009c*/ 	.word	0xffffffff


	//   ....[9]....
        /*00a0*/ 	.word	0xffffffff


	//   ....[10]....
        /*00a4*/ 	.word	0x0500000a


	//   ....[11]....
        /*00a8*/ 	.word	0x0500000a


	//   ....[12]....
        /*00ac*/ 	.word	0x0500000a


	//   ....[13]....
        /*00b0*/ 	.word	0x0500000a


	//   ....[14]....
        /*00b4*/ 	.word	0x0500000a


	//----- nvinfo : EIATTR_COOP_GROUP_INSTR_OFFSETS
	.align		4
.L_185:
        /*00b8*/ 	.byte	0x04, 0x28
        /*00ba*/ 	.short	(.L_187 - .L_186)


	//   ....[0]....
.L_186:
        /*00bc*/ 	.word	0x00000240


	//   ....[1]....
        /*00c0*/ 	.word	0x00000270


	//   ....[2]....
        /*00c4*/ 	.word	0x000002a0


	//   ....[3]....
        /*00c8*/ 	.word	0x00000310


	//   ....[4]....
        /*00cc*/ 	.word	0x00000350


	//   ....[5]....
        /*00d0*/ 	.word	0x00000410


	//   ....[6]....
        /*00d4*/ 	.word	0x00000430


	//   ....[7]....
        /*00d8*/ 	.word	0x00000450


	//   ....[8]....
        /*00dc*/ 	.word	0x00000470


	//   ....[9]....
        /*00e0*/ 	.word	0x00000490


	//   ....[10]....
        /*00e4*/ 	.word	0x00000580


	//   ....[11]....
        /*00e8*/ 	.word	0x000005f0


	//   ....[12]....
        /*00ec*/ 	.word	0x00000660


	//   ....[13]....
        /*00f0*/ 	.word	0x000006d0


	//   ....[14]....
        /*00f4*/ 	.word	0x00000740


	//----- nvinfo : EIATTR_VRC_CTA_INIT_COUNT
	.align		4
.L_187:
        /*00f8*/ 	.byte	0x02, 0x4a
	.zero		1
	.zero		1


	//----- nvinfo : EIATTR_EXIT_INSTR_OFFSETS
	.align		4
        /*00fc*/ 	.byte	0x04, 0x1c
        /*00fe*/ 	.short	(.L_189 - .L_188)


	//   ....[0]....
.L_188:
        /*0100*/ 	.word	0x000004f0


	//   ....[1]....
        /*0104*/ 	.word	0x00000530


	//----- nvinfo : EIATTR_CRS_STACK_SIZE
	.align		4
.L_189:
        /*0108*/ 	.byte	0x04, 0x1e
        /*010a*/ 	.short	(.L_191 - .L_190)
.L_190:
        /*010c*/ 	.word	0x00000000


	//----- nvinfo : EIATTR_CBANK_PARAM_SIZE
	.align		4
.L_191:
        /*0110*/ 	.byte	0x03, 0x19
        /*0112*/ 	.short	0x0020


	//----- nvinfo : EIATTR_PARAM_CBANK
	.align		4
        /*0114*/ 	.byte	0x04, 0x0a
        /*0116*/ 	.short	(.L_193 - .L_192)
	.align		4
.L_192:
        /*0118*/ 	.word	index@(.nv.constant0._Z22biasReductionKernelF32jjPfS_jj)
        /*011c*/ 	.short	0x0380
        /*011e*/ 	.short	0x0020


	//----- nvinfo : EIATTR_SW_WAR
	.align		4
.L_193:
        /*0120*/ 	.byte	0x04, 0x36
        /*0122*/ 	.short	(.L_195 - .L_194)
.L_194:
        /*0124*/ 	.word	0x00000008
.L_195:


//--------------------- .nv.info._Z13biasKernelF32jjPfS_jf --------------------------
	.section	.nv.info._Z13biasKernelF32jjPfS_jf,"",@"SHT_CUDA_INFO"
	.sectionflags	@""
	.align	4


	//----- nvinfo : EIATTR_CUDA_API_VERSION
	.align		4
        /*0000*/ 	.byte	0x04, 0x37
        /*0002*/ 	.short	(.L_197 - .L_196)
.L_196:
        /*0004*/ 	.word	0x00000082


	//----- nvinfo : EIATTR_KPARAM_INFO
	.align		4
.L_197:
        /*0008*/ 	.byte	0x04, 0x17
        /*000a*/ 	.short	(.L_199 - .L_198)
.L_198:
        /*000c*/ 	.word	0x00000000
        /*0010*/ 	.short	0x0005
        /*0012*/ 	.short	0x001c
        /*0014*/ 	.byte	0x00, 0xf0, 0x11, 0x00


	//----- nvinfo : EIATTR_KPARAM_INFO
	.align		4
.L_199:
        /*0018*/ 	.byte	0x04, 0x17
        /*001a*/ 	.short	(.L_201 - .L_200)
.L_200:
        /*001c*/ 	.word	0x00000000
        /*0020*/ 	.short	0x0004
        /*0022*/ 	.short	0x0018
        /*0024*/ 	.byte	0x00, 0xf0, 0x11, 0x00


	//----- nvinfo : EIATTR_KPARAM_INFO
	.align		4
.L_201:
        /*0028*/ 	.byte	0x04, 0x17
        /*002a*/ 	.short	(.L_203 - .L_202)
.L_202:
        /*002c*/ 	.word	0x00000000
        /*0030*/ 	.short	0x0003
        /*0032*/ 	.short	0x0010
        /*0034*/ 	.byte	0x00, 0xf5, 0x21, 0x00


	//----- nvinfo : EIATTR_KPARAM_INFO
	.align		4
.L_203:
        /*0038*/ 	.byte	0x04, 0x17
        /*003a*/ 	.short	(.L_205 - .L_204)
.L_204:
        /*003c*/ 	.word	0x00000000
        /*0040*/ 	.short	0x0002
        /*0042*/ 	.short	0x0008
        /*0044*/ 	.byte	0x00, 0xf5, 0x21, 0x00


	//----- nvinfo : EIATTR_KPARAM_INFO
	.align		4
.L_205:
        /*0048*/ 	.byte	0x04, 0x17
        /*004a*/ 	.short	(.L_207 - .L_206)
.L_206:
        /*004c*/ 	.word	0x00000000
        /*0050*/ 	.short	0x0001
        /*0052*/ 	.short	0x0004
        /*0054*/ 	.byte	0x00, 0xf0, 0x11, 0x00


	//----- nvinfo : EIATTR_KPARAM_INFO
	.align		4
.L_207:
        /*0058*/ 	.byte	0x04, 0x17
        /*005a*/ 	.short	(.L_209 - .L_208)
.L_208:
        /*005c*/ 	.word	0x00000000
        /*0060*/ 	.short	0x0000
        /*0062*/ 	.short	0x0000
        /*0064*/ 	.byte	0x00, 0xf0, 0x11, 0x00


	//----- nvinfo : EIATTR_SPARSE_MMA_MASK
	.align		4
.L_209:
        /*0068*/ 	.byte	0x03, 0x50
        /*006a*/ 	.short	0x0000


	//----- nvinfo : EIATTR_MAXREG_COUNT
	.align		4
        /*006c*/ 	.byte	0x03, 0x1b
        /*006e*/ 	.short	0x00ff


	//----- nvinfo : EIATTR_MERCURY_ISA_VERSION
	.align		4
        /*0070*/ 	.byte	0x03, 0x5f
        /*0072*/ 	.short	0x0101


	//----- nvinfo : EIATTR_VRC_CTA_INIT_COUNT
	.align		4
        /*0074*/ 	.byte	0x02, 0x4a
	.zero		1
	.zero		1


	//----- nvinfo : EIATTR_EXIT_INSTR_OFFSETS
	.align		4
        /*0078*/ 	.byte	0x04, 0x1c
        /*007a*/ 	.short	(.L_211 - .L_210)


	//   ....[0]....
.L_210:
        /*007c*/ 	.word	0x00000080


	//   ....[1]....
        /*0080*/ 	.word	0x000002c0


	//----- nvinfo : EIATTR_CBANK_PARAM_SIZE
	.align		4
.L_211:
        /*0084*/ 	.byte	0x03, 0x19
        /*0086*/ 	.short	0x0020


	//----- nvinfo : EIATTR_PARAM_CBANK
	.align		4
        /*0088*/ 	.byte	0x04, 0x0a
        /*008a*/ 	.short	(.L_213 - .L_212)
	.align		4
.L_212:
        /*008c*/ 	.word	index@(.nv.constant0._Z13biasKernelF32jjPfS_jf)
        /*0090*/ 	.short	0x0380
        /*0092*/ 	.short	0x0020


	//----- nvinfo : EIATTR_SW_WAR
	.align		4
.L_213:
        /*0094*/ 	.byte	0x04, 0x36
        /*0096*/ 	.short	(.L_215 - .L_214)
.L_214:
        /*0098*/ 	.word	0x00000008
.L_215:


//--------------------- .nv.info._Z19invSigmoidKernelF32jjPfS_j --------------------------
	.section	.nv.info._Z19invSigmoidKernelF32jjPfS_j,"",@"SHT_CUDA_INFO"
	.sectionflags	@""
	.align	4


	//----- nvinfo : EIATTR_CUDA_API_VERSION
	.align		4
        /*0000*/ 	.byte	0x04, 0x37
        /*0002*/ 	.short	(.L_217 - .L_216)
.L_216:
        /*0004*/ 	.word	0x00000082


	//----- nvinfo : EIATTR_KPARAM_INFO
	.align		4
.L_217:
        /*0008*/ 	.byte	0x04, 0x17
        /*000a*/ 	.short	(.L_219 - .L_218)
.L_218:
        /*000c*/ 	.word	0x00000000
        /*0010*/ 	.short	0x0004
        /*0012*/ 	.short	0x0018
        /*0014*/ 	.byte	0x00, 0xf0, 0x11, 0x00


	//----- nvinfo : EIATTR_KPARAM_INFO
	.align		4
.L_219:
        /*0018*/ 	.byte	0x04, 0x17
        /*001a*/ 	.short	(.L_221 - .L_220)
.L_220:
        /*001c*/ 	.word	0x00000000
        /*0020*/ 	.short	0x0003
        /*0022*/ 	.short	0x0010
        /*0024*/ 	.byte	0x00, 0xf5, 0x21, 0x00


	//----- nvinfo : EIATTR_KPARAM_INFO
	.align		4
.L_221:
        /*0028*/ 	.byte	0x04, 0x17
        /*002a*/ 	.short	(.L_223 - .L_222)
.L_222:
        /*002c*/ 	.word	0x00000000
        /*0030*/ 	.short	0x0002
        /*0032*/ 	.short	0x0008
        /*0034*/ 	.byte	0x00, 0xf5, 0x21, 0x00


	//----- nvinfo : EIATTR_KPARAM_INFO
	.align		4
.L_223:
        /*0038*/ 	.byte	0x04, 0x17
        /*003a*/ 	.short	(.L_225 - .L_224)
.L_224:
        /*003c*/ 	.word	0x00000000
        /*0040*/ 	.short	0x0001
        /*0042*/ 	.short	0x0004
        /*0044*/ 	.byte	0x00, 0xf0, 0x11, 0x00


	//----- nvinfo : EIATTR_KPARAM_INFO
	.align		4
.L_225:
        /*0048*/ 	.byte	0x04, 0x17
        /*004a*/ 	.short	(.L_227 - .L_226)
.L_226:
        /*004c*/ 	.word	0x00000000
        /*0050*/ 	.short	0x0000
        /*0052*/ 	.short	0x0000
        /*0054*/ 	.byte	0x00, 0xf0, 0x11, 0x00


	//----- nvinfo : EIATTR_SPARSE_MMA_MASK
	.align		4
.L_227:
        /*0058*/ 	.byte	0x03, 0x50
        /*005a*/ 	.short	0x0000


	//----- nvinfo : EIATTR_MAXREG_COUNT
	.align		4
        /*005c*/ 	.byte	0x03, 0x1b
        /*005e*/ 	.short	0x00ff


	//----- nvinfo : EIATTR_MERCURY_ISA_VERSION
	.align		4
        /*0060*/ 	.byte	0x03, 0x5f
        /*0062*/ 	.short	0x0101


	//----- nvinfo : EIATTR_VRC_CTA_INIT_COUNT
	.align		4
        /*0064*/ 	.byte	0x02, 0x4a
	.zero		1
	.zero		1


	//----- nvinfo : EIATTR_EXIT_INSTR_OFFSETS
	.align		4
        /*0068*/ 	.byte	0x04, 0x1c
        /*006a*/ 	.short	(.L_229 - .L_228)


	//   ....[0]....
.L_228:
        /*006c*/ 	.word	0x00000080


	//   ....[1]....
        /*0070*/ 	.word	0x000004d0


	//----- nvinfo : EIATTR_CRS_STACK_SIZE
	.align		4
.L_229:
        /*0074*/ 	.byte	0x04, 0x1e
        /*0076*/ 	.short	(.L_231 - .L_230)
.L_230:
        /*0078*/ 	.word	0x00000000


	//----- nvinfo : EIATTR_CBANK_PARAM_SIZE
	.align		4
.L_231:
        /*007c*/ 	.byte	0x03, 0x19
        /*007e*/ 	.short	0x001c


	//----- nvinfo : EIATTR_PARAM_CBANK
	.align		4
        /*0080*/ 	.byte	0x04, 0x0a
        /*0082*/ 	.short	(.L_233 - .L_232)
	.align		4
.L_232:
        /*0084*/ 	.word	index@(.nv.constant0._Z19invSigmoidKernelF32jjPfS_j)
        /*0088*/ 	.short	0x0380
        /*008a*/ 	.short	0x001c


	//----- nvinfo : EIATTR_SW_WAR
	.align		4
.L_233:
        /*008c*/ 	.byte	0x04, 0x36
        /*008e*/ 	.short	(.L_235 - .L_234)
.L_234:
        /*0090*/ 	.word	0x00000008
.L_235:


//--------------------- .nv.info._Z16sigmoidKernelF32jjPfS_j --------------------------
	.section	.nv.info._Z16sigmoidKernelF32jjPfS_j,"",@"SHT_CUDA_INFO"
	.sectionflags	@""
	.align	4


	//----- nvinfo : EIATTR_CUDA_API_VERSION
	.align		4
        /*0000*/ 	.byte	0x04, 0x37
        /*0002*/ 	.short	(.L_237 - .L_236)
.L_236:
        /*0004*/ 	.word	0x00000082


	//----- nvinfo : EIATTR_KPARAM_INFO
	.align		4
.L_237:
        /*0008*/ 	.byte	0x04, 0x17
        /*000a*/ 	.short	(.L_239 - .L_238)
.L_238:
        /*000c*/ 	.word	0x00000000
        /*0010*/ 	.short	0x0004
        /*0012*/ 	.short	0x0018
        /*0014*/ 	.byte	0x00, 0xf0, 0x11, 0x00


	//----- nvinfo : EIATTR_KPARAM_INFO
	.align		4
.L_239:
        /*0018*/ 	.byte	0x04, 0x17
        /*001a*/ 	.short	(.L_241 - .L_240)
.L_240:
        /*001c*/ 	.word	0x00000000
        /*0020*/ 	.short	0x0003
        /*0022*/ 	.short	0x0010
        /*0024*/ 	.byte	0x00, 0xf5, 0x21, 0x00


	//----- nvinfo : EIATTR_KPARAM_INFO
	.align		4
.L_241:
        /*0028*/ 	.byte	0x04, 0x17
        /*002a*/ 	.short	(.L_243 - .L_242)
.L_242:
        /*002c*/ 	.word	0x00000000
        /*0030*/ 	.short	0x0002
        /*0032*/ 	.short	0x0008
        /*0034*/ 	.byte	0x00, 0xf5, 0x21, 0x00


	//----- nvinfo : EIATTR_KPARAM_INFO
	.align		4
.L_243:
        /*0038*/ 	.byte	0x04, 0x17
        /*003a*/ 	.short	(.L_245 - .L_244)
.L_244:
        /*003c*/ 	.word	0x00000000
        /*0040*/ 	.short	0x0001
        /*0042*/ 	.short	0x0004
        /*0044*/ 	.byte	0x00, 0xf0, 0x11, 0x00


	//----- nvinfo : EIATTR_KPARAM_INFO
	.align		4
.L_245:
        /*0048*/ 	.byte	0x04, 0x17
        /*004a*/ 	.short	(.L_247 - .L_246)
.L_246:
        /*004c*/ 	.word	0x00000000
        /*0050*/ 	.short	0x0000
        /*0052*/ 	.short	0x0000
        /*0054*/ 	.byte	0x00, 0xf0, 0x11, 0x00


	//----- nvinfo : EIATTR_SPARSE_MMA_MASK
	.align		4
.L_247:
        /*0058*/ 	.byte	0x03, 0x50
        /*005a*/ 	.short	0x0000


	//----- nvinfo : EIATTR_MAXREG_COUNT
	.align		4
        /*005c*/ 	.byte	0x03, 0x1b
        /*005e*/ 	.short	0x00ff


	//----- nvinfo : EIATTR_MERCURY_ISA_VERSION
	.align		4
        /*0060*/ 	.byte	0x03, 0x5f
        /*0062*/ 	.short	0x0101


	//----- nvinfo : EIATTR_VRC_CTA_INIT_COUNT
	.align		4
        /*0064*/ 	.byte	0x02, 0x4a
	.zero		1
	.zero		1


	//----- nvinfo : EIATTR_EXIT_INSTR_OFFSETS
	.align		4
        /*0068*/ 	.byte	0x04, 0x1c
        /*006a*/ 	.short	(.L_249 - .L_248)


	//   ....[0]....
.L_248:
        /*006c*/ 	.word	0x00000080


	//   ....[1]....
        /*0070*/ 	.word	0x000003c0


	//----- nvinfo : EIATTR_CRS_STACK_SIZE
	.align		4
.L_249:
        /*0074*/ 	.byte	0x04, 0x1e
        /*0076*/ 	.short	(.L_251 - .L_250)
.L_250:
        /*0078*/ 	.word	0x00000000


	//----- nvinfo : EIATTR_CBANK_PARAM_SIZE
	.align		4
.L_251:
        /*007c*/ 	.byte	0x03, 0x19
        /*007e*/ 	.short	0x001c


	//----- nvinfo : EIATTR_PARAM_CBANK
	.align		4
        /*0080*/ 	.byte	0x04, 0x0a
        /*0082*/ 	.short	(.L_253 - .L_252)
	.align		4
.L_252:
        /*0084*/ 	.word	index@(.nv.constant0._Z16sigmoidKernelF32jjPfS_j)
        /*0088*/ 	.short	0x0380
        /*008a*/ 	.short	0x001c


	//----- nvinfo : EIATTR_SW_WAR
	.align		4
.L_253:
        /*008c*/ 	.byte	0x04, 0x36
        /*008e*/ 	.short	(.L_255 - .L_254)
.L_254:
        /*0090*/ 	.word	0x00000008
.L_255:


//--------------------- .nv.info._Z19swigluGradKernelF32jjPfS_S_S_j --------------------------
	.section	.nv.info._Z19swigluGradKernelF32jjPfS_S_S_j,"",@"SHT_CUDA_INFO"
	.sectionflags	@""
	.align	4


	//----- nvinfo : EIATTR_CUDA_API_VERSION
	.align		4
        /*0000*/ 	.byte	0x04, 0x37
        /*0002*/ 	.short	(.L_257 - .L_256)
.L_256:
        /*0004*/ 	.word	0x00000082


	//----- nvinfo : EIATTR_KPARAM_INFO
	.align		4
.L_257:
        /*0008*/ 	.byte	0x04, 0x17
        /*000a*/ 	.short	(.L_259 - .L_258)
.L_258:
        /*000c*/ 	.word	0x00000000
        /*0010*/ 	.short	0x0006
        /*0012*/ 	.short	0x0028
        /*0014*/ 	.byte	0x00, 0xf0, 0x11, 0x00


	//----- nvinfo : EIATTR_KPARAM_INFO
	.align		4
.L_259:
        /*0018*/ 	.byte	0x04, 0x17
        /*001a*/ 	.short	(.L_261 - .L_260)
.L_260:
        /*001c*/ 	.word	0x00000000
        /*0020*/ 	.short	0x0005
        /*0022*/ 	.short	0x0020
        /*0024*/ 	.byte	0x00, 0xf5, 0x21, 0x00


	//----- nvinfo : EIATTR_KPARAM_INFO
	.align		4
.L_261:
        /*0028*/ 	.byte	0x04, 0x17
        /*002a*/ 	.short	(.L_263 - .L_262)
.L_262:
        /*002c*/ 	.word	0x00000000
        /*0030*/ 	.short	0x0004
        /*0032*/ 	.short	0x0018
        /*0034*/ 	.byte	0x00, 0xf5, 0x21, 0x00


	//----- nvinfo : EIATTR_KPARAM_INFO
	.align		4
.L_263:
        /*0038*/ 	.byte	0x04, 0x17
        /*003a*/ 	.short	(.L_265 - .L_264)
.L_264:
        /*003c*/ 	.word	0x00000000
        /*0040*/ 	.short	0x0003
        /*0042*/ 	.short	0x0010
        /*0044*/ 	.byte	0x00, 0xf5, 0x21, 0x00


	//----- nvinfo : EIATTR_KPARAM_INFO
	.align		4
.L_265:
        /*0048*/ 	.byte	0x04, 0x17
        /*004a*/ 	.short	(.L_267 - .L_266)
.L_266:
        /*004c*/ 	.word	0x00000000
        /*0050*/ 	.short	0x0002
        /*0052*/ 	.short	0x0008
        /*0054*/ 	.byte	0x00, 0xf5, 0x21, 0x00


	//----- nvinfo : EIATTR_KPARAM_INFO
	.align		4
.L_267:
        /*0058*/ 	.byte	0x04, 0x17
        /*005a*/ 	.short	(.L_269 - .L_268)
.L_268:
        /*005c*/ 	.word	0x00000000
        /*0060*/ 	.short	0x0001
        /*0062*/ 	.short	0x0004
        /*0064*/ 	.byte	0x00, 0xf0, 0x11, 0x00


	//----- nvinfo : EIATTR_KPARAM_INFO
	.align		4
.L_269:
        /*0068*/ 	.byte	0x04, 0x17
        /*006a*/ 	.short	(.L_271 - .L_270)
.L_270:
        /*006c*/ 	.word	0x00000000
        /*0070*/ 	.short	0x0000
        /*0072*/ 	.short	0x0000
        /*0074*/ 	.byte	0x00, 0xf0, 0x11, 0x00


	//----- nvinfo : EIATTR_SPARSE_MMA_MASK
	.align		4
.L_271:
        /*0078*/ 	.byte	0x03, 0x50
        /*007a*/ 	.short	0x0000


	//----- nvinfo : EIATTR_MAXREG_COUNT
	.align		4
        /*007c*/ 	.byte	0x03, 0x1b
        /*007e*/ 	.short	0x00ff


	//----- nvinfo : EIATTR_MERCURY_ISA_VERSION
	.align		4
        /*0080*/ 	.byte	0x03, 0x5f
        /*0082*/ 	.short	0x0101


	//----- nvinfo : EIATTR_VRC_CTA_INIT_COUNT
	.align		4
        /*0084*/ 	.byte	0x02, 0x4a
	.zero		1
	.zero		1


	//----- nvinfo : EIATTR_EXIT_INSTR_OFFSETS
	.align		4
        /*0088*/ 	.byte	0x04, 0x1c
        /*008a*/ 	.short	(.L_273 - .L_272)


	//   ....[0]....
.L_272:
        /*008c*/ 	.word	0x00000080


	//   ....[1]....
        /*0090*/ 	.word	0x00000360


	//----- nvinfo : EIATTR_CBANK_PARAM_SIZE
	.align		4
.L_273:
        /*0094*/ 	.byte	0x03, 0x19
        /*0096*/ 	.short	0x002c


	//----- nvinfo : EIATTR_PARAM_CBANK
	.align		4
        /*0098*/ 	.byte	0x04, 0x0a
        /*009a*/ 	.short	(.L_275 - .L_274)
	.align		4
.L_274:
        /*009c*/ 	.word	index@(.nv.constant0._Z19swigluGradKernelF32jjPfS_S_S_j)
        /*00a0*/ 	.short	0x0380
        /*00a2*/ 	.short	0x002c


	//----- nvinfo : EIATTR_SW_WAR
	.align		4
.L_275:
        /*00a4*/ 	.byte	0x04, 0x36
        /*00a6*/ 	.short	(.L_277 - .L_276)
.L_276:
        /*00a8*/ 	.word	0x00000008
.L_277:


//--------------------- .nv.info._Z15swigluKernelF32jjPfS_j --------------------------
	.section	.nv.info._Z15swigluKernelF32jjPfS_j,"",@"SHT_CUDA_INFO"
	.sectionflags	@""
	.align	4


	//----- nvinfo : EIATTR_CUDA_API_VERSION
	.align		4
        /*0000*/ 	.byte	0x04, 0x37
        /*0002*/ 	.short	(.L_279 - .L_278)
.L_278:
        /*0004*/ 	.word	0x00000082


	//----- nvinfo : EIATTR_KPARAM_INFO
	.align		4
.L_279:
        /*0008*/ 	.byte	0x04, 0x17
        /*000a*/ 	.short	(.L_281 - .L_280)
.L_280:
        /*000c*/ 	.word	0x00000000
        /*0010*/ 	.short	0x0004
        /*0012*/ 	.short	0x0018
        /*0014*/ 	.byte	0x00, 0xf0, 0x11, 0x00


	//----- nvinfo : EIATTR_KPARAM_INFO
	.align		4
.L_281:
        /*0018*/ 	.byte	0x04, 0x17
        /*001a*/ 	.short	(.L_283 - .L_282)
.L_282:
        /*001c*/ 	.word	0x00000000
        /*0020*/ 	.short	0x0003
        /*0022*/ 	.short	0x0010
        /*0024*/ 	.byte	0x00, 0xf5, 0x21, 0x00


	//----- nvinfo : EIATTR_KPARAM_INFO
	.align		4
.L_283:
        /*0028*/ 	.byte	0x04, 0x17
        /*002a*/ 	.short	(.L_285 - .L_284)
.L_284:
        /*002c*/ 	.word	0x00000000
        /*0030*/ 	.short	0x0002
        /*0032*/ 	.short	0x0008
        /*0034*/ 	.byte	0x00, 0xf5, 0x21, 0x00


	//----- nvinfo : EIATTR_KPARAM_INFO
	.align		4
.L_285:
        /*0038*/ 	.byte	0x04, 0x17
        /*003a*/ 	.short	(.L_287 - .L_286)
.L_286:
        /*003c*/ 	.word	0x00000000
        /*0040*/ 	.short	0x0001
        /*0042*/ 	.short	0x0004
        /*0044*/ 	.byte	0x00, 0xf0, 0x11, 0x00


	//----- nvinfo : EIATTR_KPARAM_INFO
	.align		4
.L_287:
        /*0048*/ 	.byte	0x04, 0x17
        /*004a*/ 	.short	(.L_289 - .L_288)
.L_288:
        /*004c*/ 	.word	0x00000000
        /*0050*/ 	.short	0x0000
        /*0052*/ 	.short	0x0000
        /*0054*/ 	.byte	0x00, 0xf0, 0x11, 0x00


	//----- nvinfo : EIATTR_SPARSE_MMA_MASK
	.align		4
.L_289:
        /*0058*/ 	.byte	0x03, 0x50
        /*005a*/ 	.short	0x0000


	//----- nvinfo : EIATTR_MAXREG_COUNT
	.align		4
        /*005c*/ 	.byte	0x03, 0x1b
        /*005e*/ 	.short	0x00ff


	//----- nvinfo : EIATTR_MERCURY_ISA_VERSION
	.align		4
        /*0060*/ 	.byte	0x03, 0x5f
        /*0062*/ 	.short	0x0101


	//----- nvinfo : EIATTR_VRC_CTA_INIT_COUNT
	.align		4
        /*0064*/ 	.byte	0x02, 0x4a
	.zero		1
	.zero		1


	//----- nvinfo : EIATTR_EXIT_INSTR_OFFSETS
	.align		4
        /*0068*/ 	.byte	0x04, 0x1c
        /*006a*/ 	.short	(.L_291 - .L_290)


	//   ....[0]....
.L_290:
        /*006c*/ 	.word	0x00000080


	//   ....[1]....
        /*0070*/ 	.word	0x00000450


	//----- nvinfo : EIATTR_CRS_STACK_SIZE
	.align		4
.L_291:
        /*0074*/ 	.byte	0x04, 0x1e
        /*0076*/ 	.short	(.L_293 - .L_292)
.L_292:
        /*0078*/ 	.word	0x00000000


	//----- nvinfo : EIATTR_CBANK_PARAM_SIZE
	.align		4
.L_293:
        /*007c*/ 	.byte	0x03, 0x19
        /*007e*/ 	.short	0x001c


	//----- nvinfo : EIATTR_PARAM_CBANK
	.align		4
        /*0080*/ 	.byte	0x04, 0x0a
        /*0082*/ 	.short	(.L_295 - .L_294)
	.align		4
.L_294:
        /*0084*/ 	.word	index@(.nv.constant0._Z15swigluKernelF32jjPfS_j)
        /*0088*/ 	.short	0x0380
        /*008a*/ 	.short	0x001c


	//----- nvinfo : EIATTR_SW_WAR
	.align		4
.L_295:
        /*008c*/ 	.byte	0x04, 0x36
        /*008e*/ 	.short	(.L_297 - .L_296)
.L_296:
        /*0090*/ 	.word	0x00000008
.L_297:


//--------------------- .nv.info._Z19adamUpdateKernelF32jfPfS_S_S_fff --------------------------
	.section	.nv.info._Z19adamUpdateKernelF32jfPfS_S_S_fff,"",@"SHT_CUDA_INFO"
	.sectionflags	@""
	.align	4


	//----- nvinfo : EIATTR_CUDA_API_VERSION
	.align		4
        /*0000*/ 	.byte	0x04, 0x37
        /*0002*/ 	.short	(.L_299 - .L_298)
.L_298:
        /*0004*/ 	.word	0x00000082


	//----- nvinfo : EIATTR_KPARAM_INFO
	.align		4
.L_299:
        /*0008*/ 	.byte	0x04, 0x17
        /*000a*/ 	.short	(.L_301 - .L_300)
.L_300:
        /*000c*/ 	.word	0x00000000
        /*0010*/ 	.short	0x0008
        /*0012*/ 	.short	0x0030
        /*0014*/ 	.byte	0x00, 0xf0, 0x11, 0x00


	//----- nvinfo : EIATTR_KPARAM_INFO
	.align		4
.L_301:
        /*0018*/ 	.byte	0x04, 0x17
        /*001a*/ 	.short	(.L_303 - .L_302)
.L_302:
        /*001c*/ 	.word	0x00000000
        /*0020*/ 	.short	0x0007
        /*0022*/ 	.short	0x002c
        /*0024*/ 	.byte	0x00, 0xf0, 0x11, 0x00


	//----- nvinfo : EIATTR_KPARAM_INFO
	.align		4
.L_303:
        /*0028*/ 	.byte	0x04, 0x17
        /*002a*/ 	.short	(.L_305 - .L_304)
.L_304:
        /*002c*/ 	.word	0x00000000
        /*0030*/ 	.short	0x0006
        /*0032*/ 	.short	0x0028
        /*0034*/ 	.byte	0x00, 0xf0, 0x11, 0x00


	//----- nvinfo : EIATTR_KPARAM_INFO
	.align		4
.L_305:
        /*0038*/ 	.byte	0x04, 0x17
        /*003a*/ 	.short	(.L_307 - .L_306)
.L_306:
        /*003c*/ 	.word	0x00000000
        /*0040*/ 	.short	0x0005
        /*0042*/ 	.short	0x0020
        /*0044*/ 	.byte	0x00, 0xf5, 0x21, 0x00


	//----- nvinfo : EIATTR_KPARAM_INFO
	.align		4
.L_307:
        /*0048*/ 	.byte	0x04, 0x17
        /*004a*/ 	.short	(.L_309 - .L_308)
.L_308:
        /*004c*/ 	.word	0x00000000
        /*0050*/ 	.short	0x0004
        /*0052*/ 	.short	0x0018
        /*0054*/ 	.byte	0x00, 0xf5, 0x21, 0x00


	//----- nvinfo : EIATTR_KPARAM_INFO
	.align		4
.L_309:
        /*0058*/ 	.byte	0x04, 0x17
        /*005a*/ 	.short	(.L_311 - .L_310)
.L_310:
        /*005c*/ 	.word	0x00000000
        /*0060*/ 	.short	0x0003
        /*0062*/ 	.short	0x0010
        /*0064*/ 	.byte	0x00, 0xf5, 0x21, 0x00


	//----- nvinfo : EIATTR_KPARAM_INFO
	.align		4
.L_311:
        /*0068*/ 	.byte	0x04, 0x17
        /*006a*/ 	.short	(.L_313 - .L_312)
.L_312:
        /*006c*/ 	.word	0x00000000
        /*0070*/ 	.short	0x0002
        /*0072*/ 	.short	0x0008
        /*0074*/ 	.byte	0x00, 0xf5, 0x21, 0x00


	//----- nvinfo : EIATTR_KPARAM_INFO
	.align		4
.L_313:
        /*0078*/ 	.byte	0x04, 0x17
        /*007a*/ 	.short	(.L_315 - .L_314)
.L_314:
        /*007c*/ 	.word	0x00000000
        /*0080*/ 	.short	0x0001
        /*0082*/ 	.short	0x0004
        /*0084*/ 	.byte	0x00, 0xf0, 0x11, 0x00


	//----- nvinfo : EIATTR_KPARAM_INFO
	.align		4
.L_315:
        /*0088*/ 	.byte	0x04, 0x17
        /*008a*/ 	.short	(.L_317 - .L_316)
.L_316:
        /*008c*/ 	.word	0x00000000
        /*0090*/ 	.short	0x0000
        /*0092*/ 	.short	0x0000
        /*0094*/ 	.byte	0x00, 0xf0, 0x11, 0x00


	//----- nvinfo : EIATTR_SPARSE_MMA_MASK
	.align		4
.L_317:
        /*0098*/ 	.byte	0x03, 0x50
        /*009a*/ 	.short	0x0000


	//----- nvinfo : EIATTR_MAXREG_COUNT
	.align		4
        /*009c*/ 	.byte	0x03, 0x1b
        /*009e*/ 	.short	0x00ff


	//----- nvinfo : EIATTR_MERCURY_ISA_VERSION
	.align		4
        /*00a0*/ 	.byte	0x03, 0x5f
        /*00a2*/ 	.short	0x0101


	//----- nvinfo : EIATTR_VRC_CTA_INIT_COUNT
	.align		4
        /*00a4*/ 	.byte	0x02, 0x4a
	.zero		1
	.zero		1


	//----- nvinfo : EIATTR_EXIT_INSTR_OFFSETS
	.align		4
        /*00a8*/ 	.byte	0x04, 0x1c
        /*00aa*/ 	.short	(.L_319 - .L_318)


	//   ....[0]....
.L_318:
        /*00ac*/ 	.word	0x00000070


	//   ....[1]....
        /*00b0*/ 	.word	0x000002a0


	//----- nvinfo : EIATTR_CBANK_PARAM_SIZE
	.align		4
.L_319:
        /*00b4*/ 	.byte	0x03, 0x19
        /*00b6*/ 	.short	0x0034


	//----- nvinfo : EIATTR_PARAM_CBANK
	.align		4
        /*00b8*/ 	.byte	0x04, 0x0a
        /*00ba*/ 	.short	(.L_321 - .L_320)
	.align		4
.L_320:
        /*00bc*/ 	.word	index@(.nv.constant0._Z19adamUpdateKernelF32jfPfS_S_S_fff)
        /*00c0*/ 	.short	0x0380
        /*00c2*/ 	.short	0x0034


	//----- nvinfo : EIATTR_SW_WAR
	.align		4
.L_321:
        /*00c4*/ 	.byte	0x04, 0x36
        /*00c6*/ 	.short	(.L_323 - .L_322)
.L_322:
        /*00c8*/ 	.word	0x00000008
.L_323:


//--------------------- .nv.info._Z30randomizeDeviceTensorKernelF32jjPfjjff --------------------------
	.section	.nv.info._Z30randomizeDeviceTensorKernelF32jjPfjjff,"",@"SHT_CUDA_INFO"
	.sectionflags	@""
	.align	4


	//----- nvinfo : EIATTR_CUDA_API_VERSION
	.align		4
        /*0000*/ 	.byte	0x04, 0x37
        /*0002*/ 	.short	(.L_325 - .L_324)
.L_324:
        /*0004*/ 	.word	0x00000082


	//----- nvinfo : EIATTR_KPARAM_INFO
	.align		4
.L_325:
        /*0008*/ 	.byte	0x04, 0x17
        /*000a*/ 	.short	(.L_327 - .L_326)
.L_326:
        /*000c*/ 	.word	0x00000000
        /*0010*/ 	.short	0x0006
        /*0012*/ 	.short	0x001c
        /*0014*/ 	.byte	0x00, 0xf0, 0x11, 0x00


	//----- nvinfo : EIATTR_KPARAM_INFO
	.align		4
.L_327:
        /*0018*/ 	.byte	0x04, 0x17
        /*001a*/ 	.short	(.L_329 - .L_328)
.L_328:
        /*001c*/ 	.word	0x00000000
        /*0020*/ 	.short	0x0005
        /*0022*/ 	.short	0x0018
        /*0024*/ 	.byte	0x00, 0xf0, 0x11, 0x00


	//----- nvinfo : EIATTR_KPARAM_INFO
	.align		4
.L_329:
        /*0028*/ 	.byte	0x04, 0x17
        /*002a*/ 	.short	(.L_331 - .L_330)
.L_330:
        /*002c*/ 	.word	0x00000000
        /*0030*/ 	.short	0x0004
        /*0032*/ 	.short	0x0014
        /*0034*/ 	.byte	0x00, 0xf0, 0x11, 0x00


	//----- nvinfo : EIATTR_KPARAM_INFO
	.align		4
.L_331:
        /*0038*/ 	.byte	0x04, 0x17
        /*003a*/ 	.short	(.L_333 - .L_332)
.L_332:
        /*003c*/ 	.word	0x00000000
        /*0040*/ 	.short	0x0003
        /*0042*/ 	.short	0x0010
        /*0044*/ 	.byte	0x00, 0xf0, 0x11, 0x00


	//----- nvinfo : EIATTR_KPARAM_INFO
	.align		4
.L_333:
        /*0048*/ 	.byte	0x04, 0x17
        /*004a*/ 	.short	(.L_335 - .L_334)
.L_334:
        /*004c*/ 	.word	0x00000000
        /*0050*/ 	.short	0x0002
        /*0052*/ 	.short	0x0008
        /*0054*/ 	.byte	0x00, 0xf5, 0x21, 0x00


	//----- nvinfo : EIATTR_KPARAM_INFO
	.align		4
.L_335:
        /*0058*/ 	.byte	0x04, 0x17
        /*005a*/ 	.short	(.L_337 - .L_336)
.L_336:
        /*005c*/ 	.word	0x00000000
        /*0060*/ 	.short	0x0001
        /*0062*/ 	.short	0x0004
        /*0064*/ 	.byte	0x00, 0xf0, 0x11, 0x00


	//----- nvinfo : EIATTR_KPARAM_INFO
	.align		4
.L_337:
        /*0068*/ 	.byte	0x04, 0x17
        /*006a*/ 	.short	(.L_339 - .L_338)
.L_338:
        /*006c*/ 	.word	0x00000000
        /*0070*/ 	.short	0x0000
        /*0072*/ 	.short	0x0000
        /*0074*/ 	.byte	0x00, 0xf0, 0x11, 0x00


	//----- nvinfo : EIATTR_SPARSE_MMA_MASK
	.align		4
.L_339:
        /*0078*/ 	.byte	0x03, 0x50
        /*007a*/ 	.short	0x0000


	//----- nvinfo : EIATTR_MAXREG_COUNT
	.align		4
        /*007c*/ 	.byte	0x03, 0x1b
        /*007e*/ 	.short	0x00ff


	//----- nvinfo : EIATTR_MERCURY_ISA_VERSION
	.align		4
        /*0080*/ 	.byte	0x03, 0x5f
        /*0082*/ 	.short	0x0101


	//----- nvinfo : EIATTR_VRC_CTA_INIT_COUNT
	.align		4
        /*0084*/ 	.byte	0x02, 0x4a
	.zero		1
	.zero		1


	//----- nvinfo : EIATTR_EXIT_INSTR_OFFSETS
	.align		4
        /*0088*/ 	.byte	0x04, 0x1c
        /*008a*/ 	.short	(.L_341 - .L_340)


	//   ....[0]....
.L_340:
        /*008c*/ 	.word	0x00000090


	//   ....[1]....
        /*0090*/ 	.word	0x000004b0


	//----- nvinfo : EIATTR_CRS_STACK_SIZE
	.align		4
.L_341:
        /*0094*/ 	.byte	0x04, 0x1e
        /*0096*/ 	.short	(.L_343 - .L_342)
.L_342:
        /*0098*/ 	.word	0x00000000


	//----- nvinfo : EIATTR_CBANK_PARAM_SIZE
	.align		4
.L_343:
        /*009c*/ 	.byte	0x03, 0x19
        /*009e*/ 	.short	0x0020


	//----- nvinfo : EIATTR_PARAM_CBANK
	.align		4
        /*00a0*/ 	.byte	0x04, 0x0a
        /*00a2*/ 	.short	(.L_345 - .L_344)
	.align		4
.L_344:
        /*00a4*/ 	.word	index@(.nv.constant0._Z30randomizeDeviceTensorKernelF32jjPfjjff)
        /*00a8*/ 	.short	0x0380
        /*00aa*/ 	.short	0x0020


	//----- nvinfo : EIATTR_SW_WAR
	.align		4
.L_345:
        /*00ac*/ 	.byte	0x04, 0x36
        /*00ae*/ 	.short	(.L_347 - .L_346)
.L_346:
        /*00b0*/ 	.word	0x00000008
.L_347:


//--------------------- .nv.callgraph             --------------------------
	.section	.nv.callgraph,"",@"SHT_CUDA_CALLGRAPH"
	.align	4
	.sectionentsize	8
	.align		4
        /*0000*/ 	.word	0x00000000
	.align		4
        /*0004*/ 	.word	0xffffffff
	.align		4
        /*0008*/ 	.word	0x00000000
	.align		4
        /*000c*/ 	.word	0xfffffffe
	.align		4
        /*0010*/ 	.word	0x00000000
	.align		4
        /*0014*/ 	.word	0xfffffffd
	.align		4
        /*0018*/ 	.word	0x00000000
	.align		4
        /*001c*/ 	.word	0xfffffffc


//--------------------- .text._Z17reluGradKernelF32jjPfS_j --------------------------
	.section	.text._Z17reluGradKernelF32jjPfS_j,"ax",@progbits
	.align	128
        .global         _Z17reluGradKernelF32jjPfS_j
        .type           _Z17reluGradKernelF32jjPfS_j,@function
        .size           _Z17reluGradKernelF32jjPfS_j,(.L_x_72 - _Z17reluGradKernelF32jjPfS_j)
        .other          _Z17reluGradKernelF32jjPfS_j,@"STO_CUDA_ENTRY STV_DEFAULT"
_Z17reluGradKernelF32jjPfS_j:
.text._Z17reluGradKernelF32jjPfS_j:
[----:B------:R-:W-:Y:S01]  /*0000*/  LDC R1, c[0x0][0x37c] ;  /* 0x0000df00ff017b82 */ /* 0x000fe20000000800 */
[----:B------:R-:W0:Y:S07]  /*0010*/  S2R R3, SR_TID.X ;  /* 0x0000000000037919 */ /* 0x000e2e0000002100 */
[----:B------:R-:W0:Y:S01]  /*0020*/  S2UR UR6, SR_CTAID.X ;  /* 0x00000000000679c3 */ /* 0x000e220000002500 */
[----:B------:R-:W1:Y:S07]  /*0030*/  LDCU.64 UR4, c[0x0][0x380] ;  /* 0x00007000ff0477ac */ /* 0x000e6e0008000a00 */
[----:B------:R-:W0:Y:S01]  /*0040*/  LDC R0, c[0x0][0x360] ;  /* 0x0000d800ff007b82 */ /* 0x000e220000000800 */
[----:B-1----:R-:W-:Y:S01]  /*0050*/  UIMAD UR4, UR5, UR4, URZ ;  /* 0x00000004050472a4 */ /* 0x002fe2000f8e02ff */
[----:B0-----:R-:W-:-:S05]  /*0060*/  IMAD R0, R0, UR6, R3 ;  /* 0x0000000600007c24 */ /* 0x001fca000f8e0203 */
[----:B------:R-:W-:-:S13]  /*0070*/  ISETP.GE.U32.AND P0, PT, R0, UR4, PT ;  /* 0x0000000400007c0c */ /* 0x000fda000bf06070 */
[----:B------:R-:W-:Y:S05]  /*0080*/  @P0 EXIT ;  /* 0x000000000000094d */ /* 0x000fea0003800000 */
[----:B------:R-:W0:Y:S01]  /*0090*/  I2F.U32.RP R4, UR5 ;  /* 0x0000000500047d06 */ /* 0x000e220008209000 */
[----:B------:R-:W1:Y:S01]  /*00a0*/  LDCU UR4, c[0x0][0x398] ;  /* 0x00007300ff0477ac */ /* 0x000e620008000800 */
[----:B------:R-:W-:Y:S01]  /*00b0*/  ISETP.NE.U32.AND P2, PT, RZ, UR5, PT ;  /* 0x00000005ff007c0c */ /* 0x000fe2000bf45070 */
[----:B------:R-:W2:Y:S05]  /*00c0*/  LDCU.64 UR6, c[0x0][0x358] ;  /* 0x00006b00ff0677ac */ /* 0x000eaa0008000a00 */
[----:B0-----:R-:W0:Y:S01]  /*00d0*/  MUFU.RCP R4, R4 ;  /* 0x0000000400047308 */ /* 0x001e220000001000 */
[----:B-1----:R-:W-:Y:S01]  /*00e0*/  UIADD3 UR4, UPT, UPT, -UR5, UR4, URZ ;  /* 0x0000000405047290 */ /* 0x002fe2000fffe1ff */
[----:B0-----:R-:W-:-:S06]  /*00f0*/  IADD3 R2, PT, PT, R4, 0xffffffe, RZ ;  /* 0x0ffffffe04027810 */ /* 0x001fcc0007ffe0ff */
[----:B------:R0:W1:Y:S02]  /*0100*/  F2I.FTZ.U32.TRUNC.NTZ R3, R2 ;  /* 0x0000000200037305 */ /* 0x000064000021f000 */
[----:B0-----:R-:W-:Y:S01]  /*0110*/  IMAD.MOV.U32 R2, RZ, RZ, RZ ;  /* 0x000000ffff027224 */ /* 0x001fe200078e00ff */
[----:B-1----:R-:W-:-:S05]  /*0120*/  IADD3 R5, PT, PT, RZ, -R3, RZ ;  /* 0x80000003ff057210 */ /* 0x002fca0007ffe0ff */
[----:B------:R-:W-:-:S04]  /*0130*/  IMAD R5, R5, UR5, RZ ;  /* 0x0000000505057c24 */ /* 0x000fc8000f8e02ff */
[----:B------:R-:W-:Y:S02]  /*0140*/  IMAD.HI.U32 R3, R3, R5, R2 ;  /* 0x0000000503037227 */ /* 0x000fe400078e0002 */
[----:B------:R-:W0:Y:S04]  /*0150*/  LDC.64 R4, c[0x0][0x390] ;  /* 0x0000e400ff047b82 */ /* 0x000e280000000a00 */
[----:B------:R-:W-:-:S05]  /*0160*/  IMAD.HI.U32 R7, R3, R0, RZ ;  /* 0x0000000003077227 */ /* 0x000fca00078e00ff */
[----:B------:R-:W-:-:S05]  /*0170*/  IADD3 R3, PT, PT, -R7, RZ, RZ ;  /* 0x000000ff07037210 */ /* 0x000fca0007ffe1ff */
[----:B------:R-:W-:-:S05]  /*0180*/  IMAD R3, R3, UR5, R0 ;  /* 0x0000000503037c24 */ /* 0x000fca000f8e0200 */
[----:B------:R-:W-:-:S13]  /*0190*/  ISETP.GE.U32.AND P0, PT, R3, UR5, PT ;  /* 0x0000000503007c0c */ /* 0x000fda000bf06070 */
[----:B------:R-:W-:Y:S01]  /*01a0*/  @P0 VIADD R3, R3, -UR5 ;  /* 0x8000000503030c36 */ /* 0x000fe20008000000 */
[----:B------:R-:W-:-:S04]  /*01b0*/  @P0 IADD3 R7, PT, PT, R7, 0x1, RZ ;  /* 0x0000000107070810 */ /* 0x000fc80007ffe0ff */
[----:B------:R-:W-:Y:S02]  /*01c0*/  ISETP.GE.U32.AND P1, PT, R3, UR5, PT ;  /* 0x0000000503007c0c */ /* 0x000fe4000bf26070 */
[----:B------:R-:W1:Y:S11]  /*01d0*/  LDC.64 R2, c[0x0][0x388] ;  /* 0x0000e200ff027b82 */ /* 0x000e760000000a00 */
[----:B------:R-:W-:-:S02]  /*01e0*/  @P1 IADD3 R7, PT, PT, R7, 0x1, RZ ;  /* 0x0000000107071810 */ /* 0x000fc40007ffe0ff */
[----:B------:R-:W-:-:S05]  /*01f0*/  @!P2 LOP3.LUT R7, RZ, UR5, RZ, 0x33, !PT ;  /* 0x00000005ff07ac12 */ /* 0x000fca000f8e33ff */
[----:B------:R-:W-:-:S04]  /*0200*/  IMAD R7, R7, UR4, R0 ;  /* 0x0000000407077c24 */ /* 0x000fc8000f8e0200 */
[----:B0-----:R-:W-:-:S04]  /*0210*/  IMAD.WIDE.U32 R4, R7, 0x4, R4 ;  /* 0x0000000407047825 */ /* 0x001fc800078e0004 */
[----:B-1----:R-:W-:Y:S02]  /*0220*/  IMAD.WIDE.U32 R2, R7, 0x4, R2 ;  /* 0x0000000407027825 */ /* 0x002fe400078e0002 */
[----:B--2---:R-:W2:Y:S04]  /*0230*/  LDG.E R7, desc[UR6][R4.64] ;  /* 0x0000000604077981 */ /* 0x004ea8000c1e1900 */
[----:B------:R-:W3:Y:S02]  /*0240*/  LDG.E R2, desc[UR6][R2.64] ;  /* 0x0000000602027981 */ /* 0x000ee4000c1e1900 */
[----:B---3--:R-:W-:-:S05]  /*0250*/  FSET.BF.GT.AND R0, R2, RZ, PT ;  /* 0x000000ff0200720a */ /* 0x008fca0003804000 */
[----:B--2---:R-:W-:-:S05]  /*0260*/  FMUL R7, R0, R7 ;  /* 0x0000000700077220 */ /* 0x004fca0000400000 */
[----:B------:R-:W-:Y:S01]  /*0270*/  STG.E desc[UR6][R4.64], R7 ;  /* 0x0000000704007986 */ /* 0x000fe2000c101906 */
[----:B------:R-:W-:Y:S05]  /*0280*/  EXIT ;  /* 0x000000000000794d */ /* 0x000fea0003800000 */
.L_x_0:
[----:B------:R-:W-:-:S00]  /*0290*/  BRA `(.L_x_0) ;  /* 0xfffffffc00fc7947 */ /* 0x000fc0000383ffff */
[----:B------:R-:W-:-:S00]  /*02a0*/  NOP ;  /* 0x0000000000007918 */ /* 0x000fc00000000000 */
        /* <DEDUP_REMOVED lines=13> */
.L_x_72:


//--------------------- .text._Z13reluKernelF32jjPfS_j --------------------------
	.section	.text._Z13reluKernelF32jjPfS_j,"ax",@progbits
	.align	128
        .global         _Z13reluKernelF32jjPfS_j
        .type           _Z13reluKernelF32jjPfS_j,@function
        .size           _Z13reluKernelF32jjPfS_j,(.L_x_73 - _Z13reluKernelF32jjPfS_j)
        .other          _Z13reluKernelF32jjPfS_j,@"STO_CUDA_ENTRY STV_DEFAULT"
_Z13reluKernelF32jjPfS_j:
.text._Z13reluKernelF32jjPfS_j:
        /* <DEDUP_REMOVED lines=41> */
.L_x_1:
        /* <DEDUP_REMOVED lines=15> */
.L_x_73:


//--------------------- .text._Z34computeSigmoidSampleGradsKernelF32jjPfjS_jS_jS_j --------------------------
	.section	.text._Z34computeSigmoidSampleGradsKernelF32jjPfjS_jS_jS_j,"ax",@progbits
	.align	128
        .global         _Z34computeSigmoidSampleGradsKernelF32jjPfjS_jS_jS_j
        .type           _Z34computeSigmoidSampleGradsKernelF32jjPfjS_jS_jS_j,@function
        .size           _Z34computeSigmoidSampleGradsKernelF32jjPfjS_jS_jS_j,(.L_x_74 - _Z34computeSigmoidSampleGradsKernelF32jjPfjS_jS_jS_j)
        .other          _Z34computeSigmoidSampleGradsKernelF32jjPfjS_jS_jS_j,@"STO_CUDA_ENTRY STV_DEFAULT"
_Z34computeSigmoidSampleGradsKernelF32jjPfjS_jS_jS_j:
.text._Z34computeSigmoidSampleGradsKernelF32jjPfjS_jS_jS_j:
        /* <DEDUP_REMOVED lines=10> */
[----:B------:R-:W-:Y:S01]  /*00a0*/  ISETP.NE.U32.AND P2, PT, RZ, UR5, PT ;  /* 0x00000005ff007c0c */ /* 0x000fe2000bf45070 */
[----:B------:R-:W1:Y:S01]  /*00b0*/  LDC.64 R6, c[0x0][0x3b8] ;  /* 0x0000ee00ff067b82 */ /* 0x000e620000000a00 */
[----:B------:R-:W2:Y:S01]  /*00c0*/  LDCU UR8, c[0x0][0x3b0] ;  /* 0x00007600ff0877ac */ /* 0x000ea20008000800 */
[----:B------:R-:W3:Y:S01]  /*00d0*/  LDCU UR9, c[0x0][0x3c0] ;  /* 0x00007800ff0977ac */ /* 0x000ee20008000800 */
[----:B------:R-:W4:Y:S03]  /*00e0*/  LDCU UR4, c[0x0][0x3a0] ;  /* 0x00007400ff0477ac */ /* 0x000f260008000800 */
[----:B0-----:R-:W0:Y:S01]  /*00f0*/  MUFU.RCP R4, R4 ;  /* 0x0000000400047308 */ /* 0x001e220000001000 */
[----:B------:R-:W5:Y:S01]  /*0100*/  LDCU.64 UR6, c[0x0][0x358] ;  /* 0x00006b00ff0677ac */ /* 0x000f620008000a00 */
[----:B0-----:R-:W-:-:S06]  /*0110*/  IADD3 R2, PT, PT, R4, 0xffffffe, RZ ;  /* 0x0ffffffe04027810 */ /* 0x001fcc0007ffe0ff */
[----:B------:R0:W2:Y:S02]  /*0120*/  F2I.FTZ.U32.TRUNC.NTZ R3, R2 ;  /* 0x0000000200037305 */ /* 0x0000a4000021f000 */
[----:B0-----:R-:W-:Y:S01]  /*0130*/  HFMA2 R2, -RZ, RZ, 0, 0 ;  /* 0x00000000ff027431 */ /* 0x001fe200000001ff */
[----:B--2---:R-:W-:-:S05]  /*0140*/  IADD3 R5, PT, PT, RZ, -R3, RZ ;  /* 0x80000003ff057210 */ /* 0x004fca0007ffe0ff */
[----:B------:R-:W-:-:S04]  /*0150*/  IMAD R5, R5, UR5, RZ ;  /* 0x0000000505057c24 */ /* 0x000fc8000f8e02ff */
[----:B------:R-:W-:Y:S02]  /*0160*/  IMAD.HI.U32 R3, R3, R5, R2 ;  /* 0x0000000503037227 */ /* 0x000fe400078e0002 */
[----:B------:R-:W0:Y:S04]  /*0170*/  LDC.64 R4, c[0x0][0x3a8] ;  /* 0x0000ea00ff047b82 */ /* 0x000e280000000a00 */
[----:B------:R-:W-:-:S05]  /*0180*/  IMAD.HI.U32 R10, R3, R0, RZ ;  /* 0x00000000030a7227 */ /* 0x000fca00078e00ff */
[----:B------:R-:W-:-:S05]  /*0190*/  IADD3 R3, PT, PT, -R10, RZ, RZ ;  /* 0x000000ff0a037210 */ /* 0x000fca0007ffe1ff */
[----:B------:R-:W-:-:S05]  /*01a0*/  IMAD R3, R3, UR5, R0 ;  /* 0x0000000503037c24 */ /* 0x000fca000f8e0200 */
[----:B------:R-:W-:-:S13]  /*01b0*/  ISETP.GE.U32.AND P0, PT, R3, UR5, PT ;  /* 0x0000000503007c0c */ /* 0x000fda000bf06070 */
[----:B------:R-:W-:Y:S02]  /*01c0*/  @P0 IADD3 R3, PT, PT, R3, -UR5, RZ ;  /* 0x8000000503030c10 */ /* 0x000fe4000fffe0ff */
[----:B------:R-:W-:Y:S02]  /*01d0*/  @P0 IADD3 R10, PT, PT, R10, 0x1, RZ ;  /* 0x000000010a0a0810 */ /* 0x000fe40007ffe0ff */
[----:B------:R-:W-:Y:S02]  /*01e0*/  ISETP.GE.U32.AND P1, PT, R3, UR5, PT ;  /* 0x0000000503007c0c */ /* 0x000fe4000bf26070 */
[----:B------:R-:W2:Y:S11]  /*01f0*/  LDC.64 R2, c[0x0][0x398] ;  /* 0x0000e600ff027b82 */ /* 0x000eb60000000a00 */
[----:B------:R-:W-:-:S02]  /*0200*/  @P1 IADD3 R10, PT, PT, R10, 0x1, RZ ;  /* 0x000000010a0a1810 */ /* 0x000fc40007ffe0ff */
[----:B------:R-:W-:-:S04]  /*0210*/  @!P2 LOP3.LUT R10, RZ, UR5, RZ, 0x33, !PT ;  /* 0x00000005ff0aac12 */ /* 0x000fc8000f8e33ff */
[----:B------:R-:W-:-:S05]  /*0220*/  IADD3 R11, PT, PT, -R10, RZ, RZ ;  /* 0x000000ff0a0b7210 */ /* 0x000fca0007ffe1ff */
[----:B------:R-:W-:-:S04]  /*0230*/  IMAD R11, R11, UR5, R0 ;  /* 0x000000050b0b7c24 */ /* 0x000fc8000f8e0200 */
[C-C-:B------:R-:W-:Y:S02]  /*0240*/  IMAD R9, R10.reuse, UR8, R11.reuse ;  /* 0x000000080a097c24 */ /* 0x140fe4000f8e020b */
[----:B---3--:R-:W-:Y:S02]  /*0250*/  IMAD R13, R10, UR9, R11 ;  /* 0x000000090a0d7c24 */ /* 0x008fe4000f8e020b */
[----:B0-----:R-:W-:-:S04]  /*0260*/  IMAD.WIDE.U32 R4, R9, 0x4, R4 ;  /* 0x0000000409047825 */ /* 0x001fc800078e0004 */
[C---:B----4-:R-:W-:Y:S01]  /*0270*/  IMAD R9, R10.reuse, UR4, R11 ;  /* 0x000000040a097c24 */ /* 0x050fe2000f8e020b */
[----:B------:R-:W0:Y:S01]  /*0280*/  LDCU UR4, c[0x0][0x390] ;  /* 0x00007200ff0477ac */ /* 0x000e220008000800 */
[----:B-1----:R-:W-:Y:S01]  /*0290*/  IMAD.WIDE.U32 R6, R13, 0x4, R6 ;  /* 0x000000040d067825 */ /* 0x002fe200078e0006 */
[----:B-----5:R-:W3:Y:S03]  /*02a0*/  LDG.E R4, desc[UR6][R4.64] ;  /* 0x0000000604047981 */ /* 0x020ee6000c1e1900 */
[----:B--2---:R-:W-:Y:S02]  /*02b0*/  IMAD.WIDE.U32 R2, R9, 0x4, R2 ;  /* 0x0000000409027825 */ /* 0x004fe400078e0002 */
[----:B------:R-:W3:Y:S01]  /*02c0*/  LDG.E R7, desc[UR6][R6.64] ;  /* 0x0000000606077981 */ /* 0x000ee2000c1e1900 */
[----:B------:R-:W1:Y:S03]  /*02d0*/  LDC.64 R8, c[0x0][0x388] ;  /* 0x0000e200ff087b82 */ /* 0x000e660000000a00 */
[----:B------:R-:W2:Y:S01]  /*02e0*/  LDG.E R2, desc[UR6][R2.64] ;  /* 0x0000000602027981 */ /* 0x000ea2000c1e1900 */
[----:B0-----:R-:W-:-:S04]  /*02f0*/  IMAD R13, R10, UR4, R11 ;  /* 0x000000040a0d7c24 */ /* 0x001fc8000f8e020b */
[----:B-1----:R-:W-:-:S04]  /*0300*/  IMAD.WIDE.U32 R8, R13, 0x4, R8 ;  /* 0x000000040d087825 */ /* 0x002fc800078e0008 */
[----:B---3--:R-:W-:-:S04]  /*0310*/  FADD R11, R4, -R7 ;  /* 0x80000007040b7221 */ /* 0x008fc80000000000 */
[----:B--2---:R-:W-:-:S05]  /*0320*/  FMUL R11, R2, R11 ;  /* 0x0000000b020b7220 */ /* 0x004fca0000400000 */
[----:B------:R-:W-:Y:S01]  /*0330*/  STG.E desc[UR6][R8.64], R11 ;  /* 0x0000000b08007986 */ /* 0x000fe2000c101906 */
[----:B------:R-:W-:Y:S05]  /*0340*/  EXIT ;  /* 0x000000000000794d */ /* 0x000fea0003800000 */
.L_x_2:
        /* <DEDUP_REMOVED lines=11> */
.L_x_74:


//--------------------- .text._Z22sampleSigmoidKernelF32jjPfjS_jj --------------------------
	.section	.text._Z22sampleSigmoidKernelF32jjPfjS_jj,"ax",@progbits
	.align	128
        .global         _Z22sampleSigmoidKernelF32jjPfjS_jj
        .type           _Z22sampleSigmoidKernelF32jjPfjS_jj,@function
        .size           _Z22sampleSigmoidKernelF32jjPfjS_jj,(.L_x_67 - _Z22sampleSigmoidKernelF32jjPfjS_jj)
        .other          _Z22sampleSigmoidKernelF32jjPfjS_jj,@"STO_CUDA_ENTRY STV_DEFAULT"
_Z22sampleSigmoidKernelF32jjPfjS_jj:
.text._Z22sampleSigmoidKernelF32jjPfjS_jj:
[----:B------:R-:W-:Y:S01]  /*0000*/  LDC R1, c[0x0][0x37c] ;  /* 0x0000df00ff017b82 */ /* 0x000fe20000000800 */
[----:B------:R-:W0:Y:S07]  /*0010*/  S2R R3, SR_TID.X ;  /* 0x0000000000037919 */ /* 0x000e2e0000002100 */
[----:B------:R-:W0:Y:S01]  /*0020*/  S2UR UR6, SR_CTAID.X ;  /* 0x00000000000679c3 */ /* 0x000e220000002500 */
[----:B------:R-:W1:Y:S07]  /*0030*/  LDCU.64 UR4, c[0x0][0x380] ;  /* 0x00007000ff0477ac */ /* 0x000e6e0008000a00 */
[----:B------:R-:W0:Y:S01]  /*0040*/  LDC R0, c[0x0][0x360] ;  /* 0x0000d800ff007b82 */ /* 0x000e220000000800 */
[----:B-1----:R-:W-:Y:S01]  /*0050*/  UIMAD UR4, UR5, UR4, URZ ;  /* 0x00000004050472a4 */ /* 0x002fe2000f8e02ff */
[----:B0-----:R-:W-:-:S04]  /*0060*/  IMAD R0, R0, UR6, R3 ;  /* 0x0000000600007c24 */ /* 0x001fc8000f8e0203 */
[----:B------:R-:W-:-:S05]  /*0070*/  IMAD.SHL.U32 R5, R0, 0x2, RZ ;  /* 0x0000000200057824 */ /* 0x000fca00078e00ff */
[----:B------:R-:W-:-:S13]  /*0080*/  ISETP.GE.U32.AND P0, PT, R5, UR4, PT ;  /* 0x0000000405007c0c */ /* 0x000fda000bf06070 */
[----:B------:R-:W-:Y:S05]  /*0090*/  @P0 EXIT ;  /* 0x000000000000094d */ /* 0x000fea0003800000 */
[----:B------:R-:W0:Y:S01]  /*00a0*/  I2F.U32.RP R4, UR5 ;  /* 0x0000000500047d06 */ /* 0x000e220008209000 */
[----:B------:R-:W-:Y:S01]  /*00b0*/  IMAD.MOV.U32 R2, RZ, RZ, RZ ;  /* 0x000000ffff027224 */ /* 0x000fe200078e00ff */
[----:B------:R-:W-:Y:S01]  /*00c0*/  ISETP.NE.U32.AND P2, PT, RZ, UR5, PT ;  /* 0x00000005ff007c0c */ /* 0x000fe2000bf45070 */
[----:B------:R-:W1:Y:S05]  /*00d0*/  LDCU UR6, c[0x0][0x390] ;  /* 0x00007200ff0677ac */ /* 0x000e6a0008000800 */
[----:B0-----:R-:W0:Y:S02]  /*00e0*/  MUFU.RCP R4, R4 ;  /* 0x0000000400047308 */ /* 0x001e240000001000 */
[----:B0-----:R-:W-:-:S06]  /*00f0*/  VIADD R3, R4, 0xffffffe ;  /* 0x0ffffffe04037836 */ /* 0x001fcc0000000000 */
[----:B------:R-:W0:Y:S02]  /*0100*/  F2I.FTZ.U32.TRUNC.NTZ R3, R3 ;  /* 0x0000000300037305 */ /* 0x000e24000021f000 */
[----:B0-----:R-:W-:-:S04]  /*0110*/  IMAD.MOV R7, RZ, RZ, -R3 ;  /* 0x000000ffff077224 */ /* 0x001fc800078e0a03 */
[----:B------:R-:W-:-:S04]  /*0120*/  IMAD R7, R7, UR5, RZ ;  /* 0x0000000507077c24 */ /* 0x000fc8000f8e02ff */
[----:B------:R-:W-:-:S06]  /*0130*/  IMAD.HI.U32 R2, R3, R7, R2 ;  /* 0x0000000703027227 */ /* 0x000fcc00078e0002 */
[----:B------:R-:W-:-:S04]  /*0140*/  IMAD.HI.U32 R2, R2, R5, RZ ;  /* 0x0000000502027227 */ /* 0x000fc800078e00ff */
[----:B------:R-:W-:-:S04]  /*0150*/  IMAD.MOV R6, RZ, RZ, -R2 ;  /* 0x000000ffff067224 */ /* 0x000fc800078e0a02 */
[----:B------:R-:W-:-:S05]  /*0160*/  IMAD R6, R6, UR5, R5 ;  /* 0x0000000506067c24 */ /* 0x000fca000f8e0205 */
[----:B------:R-:W-:-:S13]  /*0170*/  ISETP.GE.U32.AND P0, PT, R6, UR5, PT ;  /* 0x0000000506007c0c */ /* 0x000fda000bf06070 */
[----:B------:R-:W-:Y:S02]  /*0180*/  @P0 VIADD R6, R6, -UR5 ;  /* 0x8000000506060c36 */ /* 0x000fe40008000000 */
[----:B------:R-:W-:-:S03]  /*0190*/  @P0 VIADD R2, R2, 0x1 ;  /* 0x0000000102020836 */ /* 0x000fc60000000000 */
[----:B------:R-:W-:Y:S02]  /*01a0*/  ISETP.GE.U32.AND P1, PT, R6, UR5, PT ;  /* 0x0000000506007c0c */ /* 0x000fe4000bf26070 */
[----:B------:R-:W0:Y:S11]  /*01b0*/  LDC.64 R6, c[0x0][0x388] ;  /* 0x0000e200ff067b82 */ /* 0x000e360000000a00 */
[----:B------:R-:W-:Y:S01]  /*01c0*/  @P1 VIADD R2, R2, 0x1 ;  /* 0x0000000102021836 */ /* 0x000fe20000000000 */
[----:B------:R-:W-:-:S05]  /*01d0*/  @!P2 LOP3.LUT R2, RZ, UR5, RZ, 0x33, !PT ;  /* 0x00000005ff02ac12 */ /* 0x000fca000f8e33ff */
[----:B------:R-:W-:-:S04]  /*01e0*/  IMAD.MOV R4, RZ, RZ, -R2 ;  /* 0x000000ffff047224 */ /* 0x000fc800078e0a02 */
[----:B------:R-:W-:Y:S01]  /*01f0*/  IMAD R5, R4, UR5, R5 ;  /* 0x0000000504057c24 */ /* 0x000fe2000f8e0205 */
[----:B------:R-:W2:Y:S03]  /*0200*/  LDCU.64 UR4, c[0x0][0x358] ;  /* 0x00006b00ff0477ac */ /* 0x000ea60008000a00 */
[----:B-1----:R-:W-:Y:S01]  /*0210*/  IMAD R9, R2, UR6, R5 ;  /* 0x0000000602097c24 */ /* 0x002fe2000f8e0205 */
[----:B------:R-:W1:Y:S03]  /*0220*/  LDCU UR6, c[0x0][0x3a4] ;  /* 0x00007480ff0677ac */ /* 0x000e660008000800 */
[C---:B------:R-:W-:Y:S02]  /*0230*/  VIADD R3, R9.reuse, 0x1 ;  /* 0x0000000109037836 */ /* 0x040fe40000000000 */
[----:B0-----:R-:W-:-:S04]  /*0240*/  IMAD.WIDE.U32 R8, R9, 0x4, R6 ;  /* 0x0000000409087825 */ /* 0x001fc800078e0006 */
[----:B------:R-:W-:Y:S02]  /*0250*/  IMAD.WIDE.U32 R6, R3, 0x4, R6 ;  /* 0x0000000403067825 */ /* 0x000fe400078e0006 */
[----:B--2---:R0:W2:Y:S04]  /*0260*/  LDG.E R3, desc[UR4][R8.64] ;  /* 0x0000000408037981 */ /* 0x0040a8000c1e1900 */
[----:B------:R3:W4:Y:S01]  /*0270*/  LDG.E R7, desc[UR4][R6.64] ;  /* 0x0000000406077981 */ /* 0x000722000c1e1900 */
[C---:B------:R-:W-:Y:S01]  /*0280*/  IMAD R4, R0.reuse, -0x3361d2af, RZ ;  /* 0xcc9e2d5100047824 */ /* 0x040fe200078e02ff */
[----:B------:R-:W-:Y:S01]  /*0290*/  BSSY.RECONVERGENT B0, `(.L_x_3) ;  /* 0x000002a000007945 */ /* 0x000fe20003800200 */
[----:B------:R-:W-:-:S05]  /*02a0*/  IMAD R11, R0, 0x16a88000, RZ ;  /* 0x16a88000000b7824 */ /* 0x000fca00078e02ff */
[----:B------:R-:W-:Y:S01]  /*02b0*/  LEA.HI R4, R4, R11, RZ, 0xf ;  /* 0x0000000b04047211 */ /* 0x000fe200078f78ff */
[----:B------:R-:W-:-:S04]  /*02c0*/  IMAD.MOV.U32 R11, RZ, RZ, 0x5 ;  /* 0x00000005ff0b7424 */ /* 0x000fc800078e00ff */
[----:B------:R-:W-:-:S05]  /*02d0*/  IMAD R4, R4, 0x1b873593, RZ ;  /* 0x1b87359304047824 */ /* 0x000fca00078e02ff */
[----:B-1----:R-:W-:-:S04]  /*02e0*/  LOP3.LUT R4, R4, UR6, RZ, 0x3c, !PT ;  /* 0x0000000604047c12 */ /* 0x002fc8000f8e3cff */
[----:B------:R-:W-:-:S05]  /*02f0*/  SHF.L.W.U32.HI R4, R4, 0xd, R4 ;  /* 0x0000000d04047819 */ /* 0x000fca0000010e04 */
[----:B------:R-:W-:Y:S02]  /*0300*/  IMAD R4, R4, R11, -0x19ab949c ;  /* 0xe6546b6404047424 */ /* 0x000fe400078e020b */
[----:B------:R-:W-:-:S03]  /*0310*/  HFMA2 R11, -RZ, RZ, 0.46875, 7.62939453125e-06 ;  /* 0x37800080ff0b7431 */ /* 0x000fc600000001ff */
[----:B0-----:R-:W-:-:S04]  /*0320*/  SHF.R.U32.HI R9, RZ, 0x10, R4 ;  /* 0x00000010ff097819 */ /* 0x001fc80000011604 */
[----:B------:R-:W-:Y:S01]  /*0330*/  LOP3.LUT R9, R4, 0x4, R9, 0x96, !PT ;  /* 0x0000000404097812 */ /* 0x000fe200078e9609 */
[----:B------:R-:W-:-:S04]  /*0340*/  IMAD.MOV.U32 R4, RZ, RZ, 0x477fff00 ;  /* 0x477fff00ff047424 */ /* 0x000fc800078e00ff */
[----:B------:R-:W-:Y:S02]  /*0350*/  IMAD R9, R9, -0x7a143595, RZ ;  /* 0x85ebca6b09097824 */ /* 0x000fe400078e02ff */
[----:B------:R-:W-:-:S03]  /*0360*/  FFMA R8, R11, -R4, 1 ;  /* 0x3f8000000b087423 */ /* 0x000fc60000000804 */
[----:B------:R-:W-:Y:S01]  /*0370*/  SHF.R.U32.HI R0, RZ, 0xd, R9 ;  /* 0x0000000dff007819 */ /* 0x000fe20000011609 */
[----:B------:R-:W-:-:S03]  /*0380*/  FFMA R11, R8, R11, 1.525902189314365387e-05 ;  /* 0x37800080080b7423 */ /* 0x000fc6000000000b */
[----:B------:R-:W-:-:S05]  /*0390*/  LOP3.LUT R0, R0, R9, RZ, 0x3c, !PT ;  /* 0x0000000900007212 */ /* 0x000fca00078e3cff */
[----:B---3--:R-:W-:-:S05]  /*03a0*/  IMAD R6, R0, -0x3d4d51cb, RZ ;  /* 0xc2b2ae3500067824 */ /* 0x008fca00078e02ff */
[----:B------:R-:W-:-:S04]  /*03b0*/  SHF.R.U32.HI R9, RZ, 0x10, R6 ;  /* 0x00000010ff097819 */ /* 0x000fc80000011606 */
[----:B------:R-:W-:-:S04]  /*03c0*/  LOP3.LUT R0, R9, 0xffff, R6, 0x78, !PT ;  /* 0x0000ffff09007812 */ /* 0x000fc800078e7806 */
[----:B------:R-:W-:-:S04]  /*03d0*/  I2FP.F32.U32 R0, R0 ;  /* 0x0000000000007245 */ /* 0x000fc80000201000 */
[----:B------:R-:W0:Y:S01]  /*03e0*/  FCHK P2, R0, 65535 ;  /* 0x477fff0000007902 */ /* 0x000e220000040000 */
[----:B------:R-:W-:-:S04]  /*03f0*/  FFMA R13, R0, R11, RZ ;  /* 0x0000000b000d7223 */ /* 0x000fc800000000ff */
[----:B------:R-:W-:-:S04]  /*0400*/  FFMA R16, R13, -65535, R0 ;  /* 0xc77fff000d107823 */ /* 0x000fc80000000000 */
[----:B------:R-:W-:Y:S01]  /*0410*/  FFMA R13, R11, R16, R13 ;  /* 0x000000100b0d7223 */ /* 0x000fe2000000000d */
[C---:B--2---:R-:W-:Y:S02]  /*0420*/  FSETP.GTU.AND P0, PT, R3.reuse, 1, PT ;  /* 0x3f8000000300780b */ /* 0x044fe40003f0c000 */
[----:B------:R-:W-:Y:S02]  /*0430*/  FSET.BF.GT.AND R10, R3, 1, PT ;  /* 0x3f800000030a780a */ /* 0x000fe40003804000 */
[----:B----4-:R-:W-:Y:S02]  /*0440*/  FSETP.GTU.AND P1, PT, R7, 1, PT ;  /* 0x3f8000000700780b */ /* 0x010fe40003f2c000 */
[----:B------:R-:W-:Y:S02]  /*0450*/  FSETP.GE.AND P0, PT, R3, RZ, !P0 ;  /* 0x000000ff0300720b */ /* 0x000fe40004706000 */
[----:B------:R-:W-:Y:S02]  /*0460*/  FSETP.GE.AND P1, PT, R7, RZ, !P1 ;  /* 0x000000ff0700720b */ /* 0x000fe40004f26000 */
[----:B------:R-:W-:-:S02]  /*0470*/  SEL R8, RZ, 0x1, !P0 ;  /* 0x00000001ff087807 */ /* 0x000fc40004000000 */
[----:B------:R-:W-:Y:S02]  /*0480*/  SEL R9, RZ, 0x1, !P1 ;  /* 0x00000001ff097807 */ /* 0x000fe40004800000 */
[----:B------:R-:W-:Y:S02]  /*0490*/  FSET.BF.GT.AND R14, R7, 1, PT ;  /* 0x3f800000070e780a */ /* 0x000fe40003804000 */
[----:B------:R-:W-:Y:S02]  /*04a0*/  I2FP.F32.U32 R8, R8 ;  /* 0x0000000800087245 */ /* 0x000fe40000201000 */
[----:B------:R-:W-:-:S03]  /*04b0*/  I2FP.F32.U32 R12, R9 ;  /* 0x00000009000c7245 */ /* 0x000fc60000201000 */
[----:B------:R-:W-:Y:S02]  /*04c0*/  FFMA R8, R3, R8, R10 ;  /* 0x0000000803087223 */ /* 0x000fe4000000000a */
[----:B------:R-:W-:Y:S01]  /*04d0*/  FFMA R7, R7, R12, R14 ;  /* 0x0000000c07077223 */ /* 0x000fe2000000000e */
[----:B0-----:R-:W-:Y:S06]  /*04e0*/  @!P2 BRA `(.L_x_4) ;  /* 0x000000000010a947 */ /* 0x001fec0003800000 */
[----:B------:R-:W-:Y:S01]  /*04f0*/  IMAD.MOV.U32 R3, RZ, RZ, R0 ;  /* 0x000000ffff037224 */ /* 0x000fe200078e0000 */
[----:B------:R-:W-:-:S07]  /*0500*/  MOV R10, 0x520 ;  /* 0x00000520000a7802 */ /* 0x000fce0000000f00 */
[----:B------:R-:W-:Y:S05]  /*0510*/  CALL.REL.NOINC `($__internal_0_$__cuda_sm3x_div_rn_noftz_f32_slowpath) ;  /* 0x00000000006c7944 */ /* 0x000fea0003c00000 */
[----:B------:R-:W-:-:S07]  /*0520*/  IMAD.MOV.U32 R13, RZ, RZ, R0 ;  /* 0x000000ffff0d7224 */ /* 0x000fce00078e0000 */
.L_x_4:
[----:B------:R-:W-:Y:S05]  /*0530*/  BSYNC.RECONVERGENT B0 ;  /* 0x0000000000007941 */ /* 0x000fea0003800200 */
.L_x_3:
[----:B------:R-:W0:Y:S01]  /*0540*/  LDC.64 R10, c[0x0][0x398] ;  /* 0x0000e600ff0a7b82 */ /* 0x000e220000000a00 */
[----:B------:R-:W1:Y:S01]  /*0550*/  LDCU UR6, c[0x0][0x3a0] ;  /* 0x00007400ff0677ac */ /* 0x000e620008000800 */
[----:B------:R-:W2:Y:S01]  /*0560*/  I2F.U16 R3, R6.H1 ;  /* 0x1000000600037306 */ /* 0x000ea20000101000 */
[----:B------:R-:W-:Y:S01]  /*0570*/  FSET.BF.GE.AND R13, R8, R13, PT ;  /* 0x0000000d080d720a */ /* 0x000fe20003806000 */
[----:B------:R-:W-:Y:S06]  /*0580*/  BSSY.RECONVERGENT B0, `(.L_x_5) ;  /* 0x000000e000007945 */ /* 0x000fec0003800200 */
[----:B--2---:R-:W2:Y:S01]  /*0590*/  FCHK P0, R3, 65535 ;  /* 0x477fff0003007902 */ /* 0x004ea20000000000 */
[----:B-1----:R-:W-:-:S02]  /*05a0*/  IMAD R2, R2, UR6, R5 ;  /* 0x0000000602027c24 */ /* 0x002fc4000f8e0205 */
[----:B------:R-:W-:Y:S02]  /*05b0*/  IMAD.MOV.U32 R5, RZ, RZ, 0x37800080 ;  /* 0x37800080ff057424 */ /* 0x000fe400078e00ff */
[----:B0-----:R-:W-:-:S04]  /*05c0*/  IMAD.WIDE.U32 R8, R2, 0x4, R10 ;  /* 0x0000000402087825 */ /* 0x001fc800078e000a */
[----:B------:R-:W-:Y:S01]  /*05d0*/  FFMA R0, R5, -R4, 1 ;  /* 0x3f80000005007423 */ /* 0x000fe20000000804 */
[----:B------:R0:W-:Y:S03]  /*05e0*/  STG.E desc[UR4][R8.64], R13 ;  /* 0x0000000d08007986 */ /* 0x0001e6000c101904 */
[----:B------:R-:W-:-:S04]  /*05f0*/  FFMA R0, R0, R5, 1.525902189314365387e-05 ;  /* 0x3780008000007423 */ /* 0x000fc80000000005 */
[----:B------:R-:W-:-:S04]  /*0600*/  FFMA R10, R0, R3, RZ ;  /* 0x00000003000a7223 */ /* 0x000fc800000000ff */
[----:B------:R-:W-:-:S04]  /*0610*/  FFMA R5, R10, -65535, R3 ;  /* 0xc77fff000a057823 */ /* 0x000fc80000000003 */
[----:B------:R-:W-:Y:S01]  /*0620*/  FFMA R0, R0, R5, R10 ;  /* 0x0000000500007223 */ /* 0x000fe2000000000a */
[----:B0-2---:R-:W-:Y:S06]  /*0630*/  @!P0 BRA `(.L_x_6) ;  /* 0x0000000000088947 */ /* 0x005fec0003800000 */
[----:B------:R-:W-:-:S07]  /*0640*/  MOV R10, 0x660 ;  /* 0x00000660000a7802 */ /* 0x000fce0000000f00 */
[----:B------:R-:W-:Y:S05]  /*0650*/  CALL.REL.NOINC `($__internal_0_$__cuda_sm3x_div_rn_noftz_f32_slowpath) ;  /* 0x00000000001c7944 */ /* 0x000fea0003c00000 */
.L_x_6:
[----:B------:R-:W-:Y:S05]  /*0660*/  BSYNC.RECONVERGENT B0 ;  /* 0x0000000000007941 */ /* 0x000fea0003800200 */
.L_x_5:
[----:B------:R-:W0:Y:S01]  /*0670*/  LDC.64 R4, c[0x0][0x398] ;  /* 0x0000e600ff047b82 */ /* 0x000e220000000a00 */
[----:B------:R-:W-:Y:S01]  /*0680*/  VIADD R3, R2, 0x1 ;  /* 0x0000000102037836 */ /* 0x000fe20000000000 */
[----:B------:R-:W-:-:S03]  /*0690*/  FSET.BF.GE.AND R7, R7, R0, PT ;  /* 0x000000000707720a */ /* 0x000fc60003806000 */
[----:B0-----:R-:W-:-:S05]  /*06a0*/  IMAD.WIDE.U32 R2, R3, 0x4, R4 ;  /* 0x0000000403027825 */ /* 0x001fca00078e0004 */
[----:B------:R-:W-:Y:S01]  /*06b0*/  STG.E desc[UR4][R2.64], R7 ;  /* 0x0000000702007986 */ /* 0x000fe2000c101904 */
[----:B------:R-:W-:Y:S05]  /*06c0*/  EXIT ;  /* 0x000000000000794d */ /* 0x000fea0003800000 */
        .weak           $__internal_0_$__cuda_sm3x_div_rn_noftz_f32_slowpath
        .type           $__internal_0_$__cuda_sm3x_div_rn_noftz_f32_slowpath,@function
        .size           $__internal_0_$__cuda_sm3x_div_rn_noftz_f32_slowpath,(.L_x_67 - $__internal_0_$__cuda_sm3x_div_rn_noftz_f32_slowpath)
$__internal_0_$__cuda_sm3x_div_rn_noftz_f32_slowpath:
[----:B------:R-:W-:Y:S01]  /*06d0*/  SHF.R.U32.HI R11, RZ, 0x17, R4 ;  /* 0x00000017ff0b7819 */ /* 0x000fe20000011604 */
[----:B------:R-:W-:Y:S01]  /*06e0*/  BSSY.RECONVERGENT B1, `(.L_x_7) ;  /* 0x0000064000017945 */ /* 0x000fe20003800200 */
[----:B------:R-:W-:Y:S01]  /*06f0*/  SHF.R.U32.HI R0, RZ, 0x17, R3 ;  /* 0x00000017ff007819 */ /* 0x000fe20000011603 */
[----:B------:R-:W-:Y:S01]  /*0700*/  IMAD.MOV.U32 R12, RZ, RZ, 0x477fff00 ;  /* 0x477fff00ff0c7424 */ /* 0x000fe200078e00ff */
[----:B------:R-:W-:Y:S02]  /*0710*/  LOP3.LUT R11, R11, 0xff, RZ, 0xc0, !PT ;  /* 0x000000ff0b0b7812 */ /* 0x000fe400078ec0ff */
[----:B------:R-:W-:-:S03]  /*0720*/  LOP3.LUT R16, R0, 0xff, RZ, 0xc0, !PT ;  /* 0x000000ff00107812 */ /* 0x000fc600078ec0ff */
[----:B------:R-:W-:Y:S02]  /*0730*/  VIADD R13, R11, 0xffffffff ;  /* 0xffffffff0b0d7836 */ /* 0x000fe40000000000 */
[----:B------:R-:W-:-:S03]  /*0740*/  VIADD R14, R16, 0xffffffff ;  /* 0xffffffff100e7836 */ /* 0x000fc60000000000 */
[----:B------:R-:W-:-:S04]  /*0750*/  ISETP.GT.U32.AND P0, PT, R13, 0xfd, PT ;  /* 0x000000fd0d00780c */ /* 0x000fc80003f04070 */
[----:B------:R-:W-:-:S13]  /*0760*/  ISETP.GT.U32.OR P0, PT, R14, 0xfd, P0 ;  /* 0x000000fd0e00780c */ /* 0x000fda0000704470 */
[----:B------:R-:W-:Y:S01]  /*0770*/  @!P0 MOV R9, RZ ;  /* 0x000000ff00098202 */ /* 0x000fe20000000f00 */
[----:B------:R-:W-:Y:S06]  /*0780*/  @!P0 BRA `(.L_x_8) ;  /* 0x0000000000608947 */ /* 0x000fec0003800000 */
[----:B------:R-:W-:Y:S01]  /*0790*/  IMAD.MOV.U32 R0, RZ, RZ, 0x477fff00 ;  /* 0x477fff00ff007424 */ /* 0x000fe200078e00ff */
[----:B------:R-:W-:-:S04]  /*07a0*/  FSETP.GTU.FTZ.AND P0, PT, |R3|, +INF , PT ;  /* 0x7f8000000300780b */ /* 0x000fc80003f1c200 */
[----:B------:R-:W-:-:S04]  /*07b0*/  FSETP.GTU.FTZ.AND P1, PT, |R0|, +INF , PT ;  /* 0x7f8000000000780b */ /* 0x000fc80003f3c200 */
[----:B------:R-:W-:-:S13]  /*07c0*/  PLOP3.LUT P0, PT, P0, P1, PT, 0xf8, 0x8f ;  /* 0x00000000008f781c */ /* 0x000fda0000703f70 */
[----:B------:R-:W-:Y:S05]  /*07d0*/  @P0 BRA `(.L_x_9) ;  /* 0x00000004004c0947 */ /* 0x000fea0003800000 */
[----:B------:R-:W-:-:S13]  /*07e0*/  LOP3.LUT P0, RZ, R12, 0x7fffffff, R3, 0xc8, !PT ;  /* 0x7fffffff0cff7812 */ /* 0x000fda000780c803 */
[----:B------:R-:W-:Y:S05]  /*07f0*/  @!P0 BRA `(.L_x_10) ;  /* 0x00000004003c8947 */ /* 0x000fea0003800000 */
[C---:B------:R-:W-:Y:S02]  /*0800*/  FSETP.NEU.FTZ.AND P2, PT, |R3|.reuse, +INF , PT ;  /* 0x7f8000000300780b */ /* 0x040fe40003f5d200 */
[----:B------:R-:W-:Y:S02]  /*0810*/  FSETP.NEU.FTZ.AND P1, PT, |R0|, +INF , PT ;  /* 0x7f8000000000780b */ /* 0x000fe40003f3d200 */
[----:B------:R-:W-:-:S11]  /*0820*/  FSETP.NEU.FTZ.AND P0, PT, |R3|, +INF , PT ;  /* 0x7f8000000300780b */ /* 0x000fd60003f1d200 */
[----:B------:R-:W-:Y:S05]  /*0830*/  @!P1 BRA !P2, `(.L_x_10) ;  /* 0x00000004002c9947 */ /* 0x000fea0005000000 */
[----:B------:R-:W-:-:S04]  /*0840*/  LOP3.LUT P2, RZ, R3, 0x7fffffff, RZ, 0xc0, !PT ;  /* 0x7fffffff03ff7812 */ /* 0x000fc8000784c0ff */
[----:B------:R-:W-:-:S13]  /*0850*/  PLOP3.LUT P1, PT, P1, P2, PT, 0x2f, 0xf2 ;  /* 0x0000000000f2781c */ /* 0x000fda0000f24577 */
[----:B------:R-:W-:Y:S05]  /*0860*/  @P1 BRA `(.L_x_11) ;  /* 0x0000000400181947 */ /* 0x000fea0003800000 */
[----:B------:R-:W-:-:S04]  /*0870*/  LOP3.LUT P1, RZ, R12, 0x7fffffff, RZ, 0xc0, !PT ;  /* 0x7fffffff0cff7812 */ /* 0x000fc8000782c0ff */
[----:B------:R-:W-:-:S13]  /*0880*/  PLOP3.LUT P0, PT, P0, P1, PT, 0x2f, 0xf2 ;  /* 0x0000000000f2781c */ /* 0x000fda0000702577 */
[----:B------:R-:W-:Y:S05]  /*0890*/  @P0 BRA `(.L_x_12) ;  /* 0x0000000400000947 */ /* 0x000fea0003800000 */
[----:B------:R-:W-:Y:S02]  /*08a0*/  ISETP.GE.AND P0, PT, R14, RZ, PT ;  /* 0x000000ff0e00720c */ /* 0x000fe40003f06270 */
[----:B------:R-:W-:-:S11]  /*08b0*/  ISETP.GE.AND P1, PT, R13, RZ, PT ;  /* 0x000000ff0d00720c */ /* 0x000fd60003f26270 */
[----:B------:R-:W-:Y:S02]  /*08c0*/  @P0 IMAD.MOV.U32 R9, RZ, RZ, RZ ;  /* 0x000000ffff090224 */ /* 0x000fe400078e00ff */
[----:B------:R-:W-:Y:S01]  /*08d0*/  @!P0 FFMA R3, R3, 1.84467440737095516160e+19, RZ ;  /* 0x5f80000003038823 */ /* 0x000fe200000000ff */
[----:B------:R-:W-:Y:S02]  /*08e0*/  @!P0 IMAD.MOV.U32 R9, RZ, RZ, -0x40 ;  /* 0xffffffc0ff098424 */ /* 0x000fe400078e00ff */
[----:B------:R-:W-:Y:S02]  /*08f0*/  @!P1 FFMA R12, R0, 1.84467440737095516160e+19, RZ ;  /* 0x5f800000000c9823 */ /* 0x000fe400000000ff */
[----:B------:R-:W-:-:S07]  /*0900*/  @!P1 VIADD R9, R9, 0x40 ;  /* 0x0000004009099836 */ /* 0x000fce0000000000 */
.L_x_8:
[----:B------:R-:W-:Y:S01]  /*0910*/  LEA R13, R11, 0xc0800000, 0x17 ;  /* 0xc08000000b0d7811 */ /* 0x000fe200078eb8ff */
[----:B------:R-:W-:Y:S04]  /*0920*/  BSSY.RECONVERGENT B2, `(.L_x_13) ;  /* 0x0000036000027945 */ /* 0x000fe80003800200 */
[----:B------:R-:W-:Y:S02]  /*0930*/  IMAD.IADD R13, R12, 0x1, -R13 ;  /* 0x000000010c0d7824 */ /* 0x000fe400078e0a0d */
[----:B------:R-:W-:Y:S02]  /*0940*/  VIADD R12, R16, 0xffffff81 ;  /* 0xffffff81100c7836 */ /* 0x000fe40000000000 */
[----:B------:R-:W0:Y:S01]  /*0950*/  MUFU.RCP R14, R13 ;  /* 0x0000000d000e7308 */ /* 0x000e220000001000 */
[----:B------:R-:W-:Y:S01]  /*0960*/  FADD.FTZ R15, -R13, -RZ ;  /* 0x800000ff0d0f7221 */ /* 0x000fe20000010100 */
[C---:B------:R-:W-:Y:S01]  /*0970*/  IMAD R0, R12.reuse, -0x800000, R3 ;  /* 0xff8000000c007824 */ /* 0x040fe200078e0203 */
[----:B------:R-:W-:-:S05]  /*0980*/  IADD3 R12, PT, PT, R12, 0x7f, -R11 ;  /* 0x0000007f0c0c7810 */ /* 0x000fca0007ffe80b */
[----:B------:R-:W-:Y:S02]  /*0990*/  IMAD.IADD R12, R12, 0x1, R9 ;  /* 0x000000010c0c7824 */ /* 0x000fe400078e0209 */
[----:B0-----:R-:W-:-:S04]  /*09a0*/  FFMA R17, R14, R15, 1 ;  /* 0x3f8000000e117423 */ /* 0x001fc8000000000f */
[----:B------:R-:W-:-:S04]  /*09b0*/  FFMA R16, R14, R17, R14 ;  /* 0x000000110e107223 */ /* 0x000fc8000000000e */
[----:B------:R-:W-:-:S04]  /*09c0*/  FFMA R3, R0, R16, RZ ;  /* 0x0000001000037223 */ /* 0x000fc800000000ff */
[----:B------:R-:W-:-:S04]  /*09d0*/  FFMA R14, R15, R3, R0 ;  /* 0x000000030f0e7223 */ /* 0x000fc80000000000 */
[----:B------:R-:W-:-:S04]  /*09e0*/  FFMA R17, R16, R14, R3 ;  /* 0x0000000e10117223 */ /* 0x000fc80000000003 */
[----:B------:R-:W-:-:S04]  /*09f0*/  FFMA R14, R15, R17, R0 ;  /* 0x000000110f0e7223 */ /* 0x000fc80000000000 */
[----:B------:R-:W-:-:S05]  /*0a00*/  FFMA R0, R16, R14, R17 ;  /* 0x0000000e10007223 */ /* 0x000fca0000000011 */
[----:B------:R-:W-:-:S04]  /*0a10*/  SHF.R.U32.HI R3, RZ, 0x17, R0 ;  /* 0x00000017ff037819 */ /* 0x000fc80000011600 */
[----:B------:R-:W-:-:S04]  /*0a20*/  LOP3.LUT R3, R3, 0xff, RZ, 0xc0, !PT ;  /* 0x000000ff03037812 */ /* 0x000fc800078ec0ff */
[----:B------:R-:W-:-:S05]  /*0a30*/  IADD3 R11, PT, PT, R3, R12, RZ ;  /* 0x0000000c030b7210 */ /* 0x000fca0007ffe0ff */
[----:B------:R-:W-:-:S05]  /*0a40*/  VIADD R3, R11, 0xffffffff ;  /* 0xffffffff0b037836 */ /* 0x000fca0000000000 */
[----:B------:R-:W-:-:S13]  /*0a50*/  ISETP.GE.U32.AND P0, PT, R3, 0xfe, PT ;  /* 0x000000fe0300780c */ /* 0x000fda0003f06070 */
[----:B------:R-:W-:Y:S05]  /*0a60*/  @!P0 BRA `(.L_x_14) ;  /* 0x0000000000808947 */ /* 0x000fea0003800000 */
[----:B------:R-:W-:-:S13]  /*0a70*/  ISETP.GT.AND P0, PT, R11, 0xfe, PT ;  /* 0x000000fe0b00780c */ /* 0x000fda0003f04270 */
[----:B------:R-:W-:Y:S05]  /*0a80*/  @P0 BRA `(.L_x_15) ;  /* 0x00000000006c0947 */ /* 0x000fea0003800000 */
[----:B------:R-:W-:-:S13]  /*0a90*/  ISETP.GE.AND P0, PT, R11, 0x1, PT ;  /* 0x000000010b00780c */ /* 0x000fda0003f06270 */
[----:B------:R-:W-:Y:S05]  /*0aa0*/  @P0 BRA `(.L_x_16) ;  /* 0x0000000000740947 */ /* 0x000fea0003800000 */
[----:B------:R-:W-:Y:S02]  /*0ab0*/  ISETP.GE.AND P0, PT, R11, -0x18, PT ;  /* 0xffffffe80b00780c */ /* 0x000fe40003f06270 */
[----:B------:R-:W-:-:S11]  /*0ac0*/  LOP3.LUT R0, R0, 0x80000000, RZ, 0xc0, !PT ;  /* 0x8000000000007812 */ /* 0x000fd600078ec0ff */
[----:B------:R-:W-:Y:S05]  /*0ad0*/  @!P0 BRA `(.L_x_16) ;  /* 0x0000000000688947 */ /* 0x000fea0003800000 */
[CCC-:B------:R-:W-:Y:S01]  /*0ae0*/  FFMA.RZ R3, R16.reuse, R14.reuse, R17.reuse ;  /* 0x0000000e10037223 */ /* 0x1c0fe2000000c011 */
[CCC-:B------:R-:W-:Y:S01]  /*0af0*/  FFMA.RM R12, R16.reuse, R14.reuse, R17.reuse ;  /* 0x0000000e100c7223 */ /* 0x1c0fe20000004011 */
[C---:B------:R-:W-:Y:S02]  /*0b00*/  ISETP.NE.AND P2, PT, R11.reuse, RZ, PT ;  /* 0x000000ff0b00720c */ /* 0x040fe40003f45270 */
[----:B------:R-:W-:Y:S02]  /*0b10*/  ISETP.NE.AND P1, PT, R11, RZ, PT ;  /* 0x000000ff0b00720c */ /* 0x000fe40003f25270 */
[----:B------:R-:W-:Y:S01]  /*0b20*/  LOP3.LUT R9, R3, 0x7fffff, RZ, 0xc0, !PT ;  /* 0x007fffff03097812 */ /* 0x000fe200078ec0ff */
[----:B------:R-:W-:Y:S01]  /*0b30*/  FFMA.RP R3, R16, R14, R17 ;  /* 0x0000000e10037223 */ /* 0x000fe20000008011 */
[----:B------:R-:W-:Y:S02]  /*0b40*/  VIADD R14, R11, 0x20 ;  /* 0x000000200b0e7836 */ /* 0x000fe40000000000 */
[----:B------:R-:W-:Y:S01]  /*0b50*/  LOP3.LUT R9, R9, 0x800000, RZ, 0xfc, !PT ;  /* 0x0080000009097812 */ /* 0x000fe200078efcff */
[----:B------:R-:W-:Y:S01]  /*0b60*/  IMAD.MOV R11, RZ, RZ, -R11 ;  /* 0x000000ffff0b7224 */ /* 0x000fe200078e0a0b */
[----:B------:R-:W-:-:S02]  /*0b70*/  FSETP.NEU.FTZ.AND P0, PT, R3, R12, PT ;  /* 0x0000000c0300720b */ /* 0x000fc40003f1d000 */
[----:B------:R-:W-:Y:S02]  /*0b80*/  SHF.L.U32 R14, R9, R14, RZ ;  /* 0x0000000e090e7219 */ /* 0x000fe400000006ff */
[----:B------:R-:W-:Y:S02]  /*0b90*/  SEL R12, R11, RZ, P2 ;  /* 0x000000ff0b0c7207 */ /* 0x000fe40001000000 */
[----:B------:R-:W-:Y:S02]  /*0ba0*/  ISETP.NE.AND P1, PT, R14, RZ, P1 ;  /* 0x000000ff0e00720c */ /* 0x000fe40000f25270 */
[----:B------:R-:W-:Y:S02]  /*0bb0*/  SHF.R.U32.HI R12, RZ, R12, R9 ;  /* 0x0000000cff0c7219 */ /* 0x000fe40000011609 */
[----:B------:R-:W-:Y:S02]  /*0bc0*/  PLOP3.LUT P0, PT, P0, P1, PT, 0xf8, 0x8f ;  /* 0x00000000008f781c */ /* 0x000fe40000703f70 */
[----:B------:R-:W-:-:S02]  /*0bd0*/  SHF.R.U32.HI R14, RZ, 0x1, R12 ;  /* 0x00000001ff0e7819 */ /* 0x000fc4000001160c */
[----:B------:R-:W-:-:S04]  /*0be0*/  SEL R3, RZ, 0x1, !P0 ;  /* 0x00000001ff037807 */ /* 0x000fc80004000000 */
[----:B------:R-:W-:-:S04]  /*0bf0*/  LOP3.LUT R3, R3, 0x1, R14, 0xf8, !PT ;  /* 0x0000000103037812 */ /* 0x000fc800078ef80e */
[----:B------:R-:W-:-:S05]  /*0c00*/  LOP3.LUT R3, R3, R12, RZ, 0xc0, !PT ;  /* 0x0000000c03037212 */ /* 0x000fca00078ec0ff */
[----:B------:R-:W-:-:S05]  /*0c10*/  IMAD.IADD R3, R14, 0x1, R3 ;  /* 0x000000010e037824 */ /* 0x000fca00078e0203 */
[----:B------:R-:W-:Y:S01]  /*0c20*/  LOP3.LUT R0, R3, R0, RZ, 0xfc, !PT ;  /* 0x0000000003007212 */ /* 0x000fe200078efcff */
[----:B------:R-:W-:Y:S06]  /*0c30*/  BRA `(.L_x_16) ;  /* 0x0000000000107947 */ /* 0x000fec0003800000 */
.L_x_15:
[----:B------:R-:W-:-:S04]  /*0c40*/  LOP3.LUT R0, R0, 0x80000000, RZ, 0xc0, !PT ;  /* 0x8000000000007812 */ /* 0x000fc800078ec0ff */
[----:B------:R-:W-:Y:S01]  /*0c50*/  LOP3.LUT R0, R0, 0x7f800000, RZ, 0xfc, !PT ;  /* 0x7f80000000007812 */ /* 0x000fe200078efcff */
[----:B------:R-:W-:Y:S06]  /*0c60*/  BRA `(.L_x_16) ;  /* 0x0000000000047947 */ /* 0x000fec0003800000 */
.L_x_14:
[----:B------:R-:W-:-:S07]  /*0c70*/  IMAD R0, R12, 0x800000, R0 ;  /* 0x008000000c007824 */ /* 0x000fce00078e0200 */
.L_x_16:
[----:B------:R-:W-:Y:S05]  /*0c80*/  BSYNC.RECONVERGENT B2 ;  /* 0x0000000000027941 */ /* 0x000fea0003800200 */
.L_x_13:
[----:B------:R-:W-:Y:S05]  /*0c90*/  BRA `(.L_x_17) ;  /* 0x0000000000207947 */ /* 0x000fea0003800000 */
.L_x_12:
[----:B------:R-:W-:-:S04]  /*0ca0*/  LOP3.LUT R0, R12, 0x80000000, R3, 0x48, !PT ;  /* 0x800000000c007812 */ /* 0x000fc800078e4803 */
[----:B------:R-:W-:Y:S01]  /*0cb0*/  LOP3.LUT R0, R0, 0x7f800000, RZ, 0xfc, !PT ;  /* 0x7f80000000007812 */ /* 0x000fe200078efcff */
[----:B------:R-:W-:Y:S06]  /*0cc0*/  BRA `(.L_x_17) ;  /* 0x0000000000147947 */ /* 0x000fec0003800000 */
.L_x_11:
[----:B------:R-:W-:Y:S01]  /*0cd0*/  LOP3.LUT R0, R12, 0x80000000, R3, 0x48, !PT ;  /* 0x800000000c007812 */ /* 0x000fe200078e4803 */
[----:B------:R-:W-:Y:S06]  /*0ce0*/  BRA `(.L_x_17) ;  /* 0x00000000000c7947 */ /* 0x000fec0003800000 */
.L_x_10:
[----:B------:R-:W0:Y:S01]  /*0cf0*/  MUFU.RSQ R0, -QNAN ;  /* 0xffc0000000007908 */ /* 0x000e220000001400 */
[----:B------:R-:W-:Y:S05]  /*0d00*/  BRA `(.L_x_17) ;  /* 0x0000000000047947 */ /* 0x000fea0003800000 */
.L_x_9:
[----:B------:R-:W-:-:S07]  /*0d10*/  FADD.FTZ R0, R3, R0 ;  /* 0x0000000003007221 */ /* 0x000fce0000010000 */
.L_x_17:
[----:B------:R-:W-:Y:S05]  /*0d20*/  BSYNC.RECONVERGENT B1 ;  /* 0x0000000000017941 */ /* 0x000fea0003800200 */
.L_x_7:
[----:B------:R-:W-:-:S04]  /*0d30*/  IMAD.MOV.U32 R11, RZ, RZ, 0x0 ;  /* 0x00000000ff0b7424 */ /* 0x000fc800078e00ff */
[----:B0-----:R-:W-:Y:S05]  /*0d40*/  RET.REL.NODEC R10 `(_Z22sampleSigmoidKernelF32jjPfjS_jj) ;  /* 0xfffffff00aac7950 */ /* 0x001fea0003c3ffff */
.L_x_18:
        /* <DEDUP_REMOVED lines=11> */
.L_x_67:


//--------------------- .text._Z22biasReductionKernelF32jjPfS_jj --------------------------
	.section	.text._Z22biasReductionKernelF32jjPfS_jj,"ax",@progbits
	.align	128
        .global         _Z22biasReductionKernelF32jjPfS_jj
        .type           _Z22biasReductionKernelF32jjPfS_jj,@function
        .size           _Z22biasReductionKernelF32jjPfS_jj,(.L_x_76 - _Z22biasReductionKernelF32jjPfS_jj)
        .other          _Z22biasReductionKernelF32jjPfS_jj,@"STO_CUDA_ENTRY STV_DEFAULT"
_Z22biasReductionKernelF32jjPfS_jj:
.text._Z22biasReductionKernelF32jjPfS_jj:
[----:B------:R-:W-:Y:S01]  /*0000*/  LDC R1, c[0x0][0x37c] ;  /* 0x0000df00ff017b82 */ /* 0x000fe20000000800 */
[----:B------:R-:W0:Y:S01]  /*0010*/  S2R R3, SR_TID.X ;  /* 0x0000000000037919 */ /* 0x000e220000002100 */
[----:B------:R-:W0:Y:S01]  /*0020*/  LDCU UR4, c[0x0][0x380] ;  /* 0x00007000ff0477ac */ /* 0x000e220008000800 */
[----:B------:R-:W-:Y:S01]  /*0030*/  BSSY.RECONVERGENT B0, `(.L_x_19) ;  /* 0x0000020000007945 */ /* 0x000fe20003800200 */
[----:B------:R-:W-:Y:S01]  /*0040*/  HFMA2 R4, -RZ, RZ, 0, 0 ;  /* 0x00000000ff047431 */ /* 0x000fe200000001ff */
[----:B------:R-:W1:Y:S01]  /*0050*/  S2R R0, SR_CTAID.X ;  /* 0x0000000000007919 */ /* 0x000e620000002500 */
[----:B------:R-:W2:Y:S01]  /*0060*/  LDCU.64 UR6, c[0x0][0x358] ;  /* 0x00006b00ff0677ac */ /* 0x000ea20008000a00 */
[----:B0-----:R-:W-:-:S13]  /*0070*/  ISETP.GE.U32.AND P0, PT, R3, UR4, PT ;  /* 0x0000000403007c0c */ /* 0x001fda000bf06070 */
[----:B-12---:R-:W-:Y:S05]  /*0080*/  @P0 BRA `(.L_x_20) ;  /* 0x0000000000680947 */ /* 0x006fea0003800000 */
[----:B------:R-:W0:Y:S01]  /*0090*/  LDCU UR8, c[0x0][0x384] ;  /* 0x00007080ff0877ac */ /* 0x000e220008000800 */
[----:B------:R-:W1:Y:S01]  /*00a0*/  LDCU.64 UR4, c[0x0][0x398] ;  /* 0x00007300ff0477ac */ /* 0x000e620008000a00 */
[----:B0-----:R-:W0:Y:S01]  /*00b0*/  I2F.U32.RP R2, UR8 ;  /* 0x0000000800027d06 */ /* 0x001e220008209000 */
[----:B------:R-:W-:Y:S01]  /*00c0*/  ISETP.NE.U32.AND P2, PT, RZ, UR8, PT ;  /* 0x00000008ff007c0c */ /* 0x000fe2000bf45070 */
[----:B-1----:R-:W-:-:S06]  /*00d0*/  UIADD3 UR4, UPT, UPT, UR4, -UR8, URZ ;  /* 0x8000000804047290 */ /* 0x002fcc000fffe0ff */
[----:B0-----:R-:W0:Y:S02]  /*00e0*/  MUFU.RCP R2, R2 ;  /* 0x0000000200027308 */ /* 0x001e240000001000 */
[----:B0-----:R-:W-:-:S06]  /*00f0*/  VIADD R4, R2, 0xffffffe ;  /* 0x0ffffffe02047836 */ /* 0x001fcc0000000000 */
[----:B------:R0:W1:Y:S02]  /*0100*/  F2I.FTZ.U32.TRUNC.NTZ R5, R4 ;  /* 0x0000000400057305 */ /* 0x000064000021f000 */
[----:B0-----:R-:W-:Y:S01]  /*0110*/  IMAD.MOV.U32 R4, RZ, RZ, RZ ;  /* 0x000000ffff047224 */ /* 0x001fe200078e00ff */
[----:B-1----:R-:W-:-:S05]  /*0120*/  IADD3 R7, PT, PT, RZ, -R5, RZ ;  /* 0x80000005ff077210 */ /* 0x002fca0007ffe0ff */
[----:B------:R-:W-:-:S04]  /*0130*/  IMAD R7, R7, UR8, RZ ;  /* 0x0000000807077c24 */ /* 0x000fc8000f8e02ff */
[----:B------:R-:W-:-:S04]  /*0140*/  IMAD.HI.U32 R5, R5, R7, R4 ;  /* 0x0000000705057227 */ /* 0x000fc800078e0004 */
[----:B------:R-:W-:Y:S02]  /*0150*/  IMAD R7, R3, UR5, R0 ;  /* 0x0000000503077c24 */ /* 0x000fe4000f8e0200 */
[----:B------:R-:W-:-:S05]  /*0160*/  IMAD.HI.U32 R6, R5, R0, RZ ;  /* 0x0000000005067227 */ /* 0x000fca00078e00ff */
[----:B------:R-:W-:-:S05]  /*0170*/  IADD3 R5, PT, PT, -R6, RZ, RZ ;  /* 0x000000ff06057210 */ /* 0x000fca0007ffe1ff */
[----:B------:R-:W-:-:S05]  /*0180*/  IMAD R5, R5, UR8, R0 ;  /* 0x0000000805057c24 */ /* 0x000fca000f8e0200 */
[----:B------:R-:W-:-:S13]  /*0190*/  ISETP.GE.U32.AND P0, PT, R5, UR8, PT ;  /* 0x0000000805007c0c */ /* 0x000fda000bf06070 */
[----:B------:R-:W-:Y:S01]  /*01a0*/  @P0 VIADD R5, R5, -UR8 ;  /* 0x8000000805050c36 */ /* 0x000fe20008000000 */
[----:B------:R-:W-:-:S04]  /*01b0*/  @P0 IADD3 R6, PT, PT, R6, 0x1, RZ ;  /* 0x0000000106060810 */ /* 0x000fc80007ffe0ff */
[----:B------:R-:W-:Y:S02]  /*01c0*/  ISETP.GE.U32.AND P1, PT, R5, UR8, PT ;  /* 0x0000000805007c0c */ /* 0x000fe4000bf26070 */
[----:B------:R-:W0:Y:S11]  /*01d0*/  LDC.64 R4, c[0x0][0x388] ;  /* 0x0000e200ff047b82 */ /* 0x000e360000000a00 */
[----:B------:R-:W-:Y:S01]  /*01e0*/  @P1 VIADD R6, R6, 0x1 ;  /* 0x0000000106061836 */ /* 0x000fe20000000000 */
[----:B------:R-:W-:-:S05]  /*01f0*/  @!P2 LOP3.LUT R6, RZ, UR8, RZ, 0x33, !PT ;  /* 0x00000008ff06ac12 */ /* 0x000fca000f8e33ff */
[----:B------:R-:W-:-:S04]  /*0200*/  IMAD R7, R6, UR4, R7 ;  /* 0x0000000406077c24 */ /* 0x000fc8000f8e0207 */
[----:B0-----:R-:W-:-:S06]  /*0210*/  IMAD.WIDE.U32 R4, R7, 0x4, R4 ;  /* 0x0000000407047825 */ /* 0x001fcc00078e0004 */
[----:B------:R0:W5:Y:S02]  /*0220*/  LDG.E R4, desc[UR6][R4.64] ;  /* 0x0000000604047981 */ /* 0x000164000c1e1900 */
.L_x_20:
[----:B------:R-:W-:Y:S05]  /*0230*/  BSYNC.RECONVERGENT B0 ;  /* 0x0000000000007941 */ /* 0x000fea0003800200 */
.L_x_19:
[----:B0----5:R-:W0:Y:S01]  /*0240*/  SHFL.DOWN PT, R5, R4, 0x10, 0x1f ;  /* 0x0a001f0004057f89 */ /* 0x021e2200000e0000 */
[----:B------:R-:W-:Y:S01]  /*0250*/  ISETP.GT.U32.AND P1, PT, R3, 0x1f, PT ;  /* 0x0000001f0300780c */ /* 0x000fe20003f24070 */
[----:B0-----:R-:W-:-:S05]  /*0260*/  FADD R5, R5, R4 ;  /* 0x0000000405057221 */ /* 0x001fca0000000000 */
[----:B------:R-:W0:Y:S02]  /*0270*/  SHFL.DOWN PT, R2, R5, 0x8, 0x1f ;  /* 0x09001f0005027f89 */ /* 0x000e2400000e0000 */
[----:B0-----:R-:W-:Y:S01]  /*0280*/  FADD R6, R5, R2 ;  /* 0x0000000205067221 */ /* 0x001fe20000000000 */
[----:B------:R-:W-:-:S04]  /*0290*/  LOP3.LUT R2, R3, 0x1f, RZ, 0xc0, !PT ;  /* 0x0000001f03027812 */ /* 0x000fc800078ec0ff */
[----:B------:R-:W0:Y:S01]  /*02a0*/  SHFL.DOWN PT, R7, R6, 0x4, 0x1f ;  /* 0x08801f0006077f89 */ /* 0x000e2200000e0000 */
[----:B------:R-:W-:-:S13]  /*02b0*/  ISETP.NE.AND P0, PT, R2, RZ, PT ;  /* 0x000000ff0200720c */ /* 0x000fda0003f05270 */
[----:B------:R-:W1:Y:S01]  /*02c0*/  @!P0 S2R R11, SR_CgaCtaId ;  /* 0x00000000000b8919 */ /* 0x000e620000008800 */
[----:B------:R-:W-:Y:S02]  /*02d0*/  @!P0 MOV R10, 0x400 ;  /* 0x00000400000a8802 */ /* 0x000fe40000000f00 */
[----:B------:R-:W-:-:S04]  /*02e0*/  @!P0 SHF.R.U32.HI R4, RZ, 0x3, R3 ;  /* 0x00000003ff048819 */ /* 0x000fc80000011603 */
[----:B------:R-:W-:Y:S01]  /*02f0*/  @!P0 LOP3.LUT R4, R4, 0x7c, RZ, 0xc0, !PT ;  /* 0x0000007c04048812 */ /* 0x000fe200078ec0ff */
[----:B0-----:R-:W-:-:S05]  /*0300*/  FADD R7, R6, R7 ;  /* 0x0000000706077221 */ /* 0x001fca0000000000 */
[----:B------:R-:W0:Y:S01]  /*0310*/  SHFL.DOWN PT, R8, R7, 0x2, 0x1f ;  /* 0x08401f0007087f89 */ /* 0x000e2200000e0000 */
[----:B-1----:R-:W-:-:S04]  /*0320*/  @!P0 LEA R5, R11, R10, 0x18 ;  /* 0x0000000a0b058211 */ /* 0x002fc800078ec0ff */
[----:B------:R-:W-:Y:S01]  /*0330*/  @!P0 IADD3 R4, PT, PT, R4, R5, RZ ;  /* 0x0000000504048210 */ /* 0x000fe20007ffe0ff */
[----:B0-----:R-:W-:-:S05]  /*0340*/  FADD R8, R7, R8 ;  /* 0x0000000807087221 */ /* 0x001fca0000000000 */
[----:B------:R-:W0:Y:S02]  /*0350*/  SHFL.DOWN PT, R9, R8, 0x1, 0x1f ;  /* 0x08201f0008097f89 */ /* 0x000e2400000e0000 */
[----:B0-----:R-:W-:-:S05]  /*0360*/  FADD R9, R8, R9 ;  /* 0x0000000908097221 */ /* 0x001fca0000000000 */
[----:B------:R0:W-:Y:S01]  /*0370*/  @!P0 STS [R4], R9 ;  /* 0x0000000904008388 */ /* 0x0001e20000000800 */
[----:B------:R-:W-:Y:S06]  /*0380*/  BAR.SYNC.DEFER_BLOCKING 0x0 ;  /* 0x0000000000007b1d */ /* 0x000fec0000010000 */
[----:B------:R-:W-:Y:S05]  /*0390*/  @P1 BRA `(.L_x_21) ;  /* 0x0000000000481947 */ /* 0x000fea0003800000 */
[----:B------:R-:W1:Y:S01]  /*03a0*/  S2R R5, SR_CgaCtaId ;  /* 0x0000000000057919 */ /* 0x000e620000008800 */
[----:B0-----:R-:W-:Y:S01]  /*03b0*/  MOV R4, 0x400 ;  /* 0x0000040000047802 */ /* 0x001fe20000000f00 */
[----:B------:R-:W-:-:S03]  /*03c0*/  UMOV UR4, 0xffffffff ;  /* 0xffffffff00047882 */ /* 0x000fc60000000000 */
[----:B-1----:R-:W-:-:S04]  /*03d0*/  LEA R8, R5, R4, 0x18 ;  /* 0x0000000405087211 */ /* 0x002fc800078ec0ff */
[----:B------:R-:W-:-:S06]  /*03e0*/  LEA R2, R2, R8, 0x2 ;  /* 0x0000000802027211 */ /* 0x000fcc00078e10ff */
[----:B------:R-:W0:Y:S01]  /*03f0*/  LDS R2, [R2] ;  /* 0x0000000002027984 */ /* 0x000e220000000800 */
[----:B------:R-:W-:Y:S05]  /*0400*/  BRA.DIV UR4, `(.L_x_22) ;  /* 0x00000002044c7947 */ /* 0x000fea000b800000 */
[----:B0-----:R-:W0:Y:S02]  /*0410*/  SHFL.DOWN PT, R5, R2, 0x10, 0x1f ;  /* 0x0a001f0002057f89 */ /* 0x001e2400000e0000 */
[----:B0-----:R-:W-:-:S05]  /*0420*/  FADD R5, R2, R5 ;  /* 0x0000000502057221 */ /* 0x001fca0000000000 */
[----:B------:R-:W0:Y:S02]  /*0430*/  SHFL.DOWN PT, R4, R5, 0x8, 0x1f ;  /* 0x09001f0005047f89 */ /* 0x000e2400000e0000 */
[----:B0-----:R-:W-:-:S05]  /*0440*/  FADD R4, R5, R4 ;  /* 0x0000000405047221 */ /* 0x001fca0000000000 */
[----:B------:R-:W0:Y:S02]  /*0450*/  SHFL.DOWN PT, R7, R4, 0x4, 0x1f ;  /* 0x08801f0004077f89 */ /* 0x000e2400000e0000 */
[----:B0-----:R-:W-:-:S05]  /*0460*/  FADD R7, R4, R7 ;  /* 0x0000000704077221 */ /* 0x001fca0000000000 */
[----:B------:R-:W0:Y:S02]  /*0470*/  SHFL.DOWN PT, R6, R7, 0x2, 0x1f ;  /* 0x08401f0007067f89 */ /* 0x000e2400000e0000 */
[----:B0-----:R-:W-:-:S05]  /*0480*/  FADD R6, R7, R6 ;  /* 0x0000000607067221 */ /* 0x001fca0000000000 */
[----:B------:R0:W1:Y:S02]  /*0490*/  SHFL.DOWN PT, R9, R6, 0x1, 0x1f ;  /* 0x08201f0006097f89 */ /* 0x00006400000e0000 */
.L_x_28:
[----:B-1----:R-:W-:-:S05]  /*04a0*/  FADD R9, R6, R9 ;  /* 0x0000000906097221 */ /* 0x002fca0000000000 */
[----:B------:R1:W-:Y:S02]  /*04b0*/  @!P0 STS [R8], R9 ;  /* 0x0000000908008388 */ /* 0x0003e40000000800 */
.L_x_21:
[----:B------:R-:W-:Y:S05]  /*04c0*/  WARPSYNC.ALL ;  /* 0x0000000000007948 */ /* 0x000fea0003800000 */
[----:B------:R-:W-:Y:S01]  /*04d0*/  BAR.SYNC.DEFER_BLOCKING 0x0 ;  /* 0x0000000000007b1d */ /* 0x000fe20000010000 */
[----:B------:R-:W-:-:S13]  /*04e0*/  ISETP.NE.AND P0, PT, R3, RZ, PT ;  /* 0x000000ff0300720c */ /* 0x000fda0003f05270 */
[----:B------:R-:W-:Y:S05]  /*04f0*/  @P0 EXIT ;  /* 0x000000000000094d */ /* 0x000fea0003800000 */
[----:B------:R-:W2:Y:S02]  /*0500*/  LDC.64 R2, c[0x0][0x390] ;  /* 0x0000e400ff027b82 */ /* 0x000ea40000000a00 */
[----:B--2---:R-:W-:-:S05]  /*0510*/  IMAD.WIDE.U32 R2, R0, 0x4, R2 ;  /* 0x0000000400027825 */ /* 0x004fca00078e0002 */
[----:B------:R-:W-:Y:S01]  /*0520*/  STG.E desc[UR6][R2.64], R9 ;  /* 0x0000000902007986 */ /* 0x000fe2000c101906 */
[----:B------:R-:W-:Y:S05]  /*0530*/  EXIT ;  /* 0x000000000000794d */ /* 0x000fea0003800000 */
.L_x_22:
[----:B------:R-:W-:Y:S02]  /*0540*/  HFMA2 R13, -RZ, RZ, 0, 1.847743988037109375e-06 ;  /* 0x0000001fff0d7431 */ /* 0x000fe400000001ff */
[----:B------:R-:W-:Y:S01]  /*0550*/  IMAD.MOV.U32 R11, RZ, RZ, 0x10 ;  /* 0x00000010ff0b7424 */ /* 0x000fe200078e00ff */
[----:B------:R-:W-:-:S07]  /*0560*/  MOV R10, 0xffffffff ;  /* 0xffffffff000a7802 */ /* 0x000fce0000000f00 */
[----:B0-----:R-:W-:Y:S05]  /*0570*/  WARPSYNC.COLLECTIVE R10, `(.L_x_23) ;  /* 0x000000000a087348 */ /* 0x001fea0003c00000 */
[----:B0-----:R0:W1:Y:S02]  /*0580*/  SHFL.DOWN P1, R9, R2, R11, R13 ;  /* 0x0800000b02097389 */ /* 0x001064000002000d */
[----:B01----:R-:W-:Y:S05]  /*0590*/  ENDCOLLECTIVE ;  /* 0x000000000000791b */ /* 0x003fea0003800000 */
.L_x_23:
[----:B------:R-:W-:Y:S02]  /*05a0*/  HFMA2 R11, -RZ, RZ, 0, 4.76837158203125e-07 ;  /* 0x00000008ff0b7431 */ /* 0x000fe400000001ff */
[----:B------:R-:W-:-:S04]  /*05b0*/  IMAD.MOV.U32 R5, RZ, RZ, R9 ;  /* 0x000000ffff057224 */ /* 0x000fc800078e0009 */
[----:B------:R-:W-:-:S05]  /*05c0*/  FADD R5, R2, R5 ;  /* 0x0000000502057221 */ /* 0x000fca0000000000 */
[----:B------:R-:W-:-:S07]  /*05d0*/  MOV R2, R5 ;  /* 0x0000000500027202 */ /* 0x000fce0000000f00 */
[----:B------:R-:W-:Y:S05]  /*05e0*/  WARPSYNC.COLLECTIVE R10, `(.L_x_24) ;  /* 0x000000000a087348 */ /* 0x000fea0003c00000 */
[----:B------:R0:W1:Y:S02]  /*05f0*/  SHFL.DOWN P1, R9, R2, R11, R13 ;  /* 0x0800000b02097389 */ /* 0x000064000002000d */
[----:B01----:R-:W-:Y:S05]  /*0600*/  ENDCOLLECTIVE ;  /* 0x000000000000791b */ /* 0x003fea0003800000 */
.L_x_24:
[----:B------:R-:W-:Y:S02]  /*0610*/  HFMA2 R11, -RZ, RZ, 0, 2.384185791015625e-07 ;  /* 0x00000004ff0b7431 */ /* 0x000fe400000001ff */
[----:B------:R-:W-:-:S04]  /*0620*/  IMAD.MOV.U32 R4, RZ, RZ, R9 ;  /* 0x000000ffff047224 */ /* 0x000fc800078e0009 */
[----:B------:R-:W-:-:S05]  /*0630*/  FADD R4, R5, R4 ;  /* 0x0000000405047221 */ /* 0x000fca0000000000 */
[----:B------:R-:W-:-:S07]  /*0640*/  MOV R2, R4 ;  /* 0x0000000400027202 */ /* 0x000fce0000000f00 */
[----:B------:R-:W-:Y:S05]  /*0650*/  WARPSYNC.COLLECTIVE R10, `(.L_x_25) ;  /* 0x000000000a087348 */ /* 0x000fea0003c00000 */
[----:B------:R0:W1:Y:S02]  /*0660*/  SHFL.DOWN P1, R9, R2, R11, R13 ;  /* 0x0800000b02097389 */ /* 0x000064000002000d */
[----:B01----:R-:W-:Y:S05]  /*0670*/  ENDCOLLECTIVE ;  /* 0x000000000000791b */ /* 0x003fea0003800000 */
.L_x_25:
[----:B------:R-:W-:Y:S02]  /*0680*/  HFMA2 R11, -RZ, RZ, 0, 1.1920928955078125e-07 ;  /* 0x00000002ff0b7431 */ /* 0x000fe400000001ff */
[----:B------:R-:W-:-:S04]  /*0690*/  IMAD.MOV.U32 R7, RZ, RZ, R9 ;  /* 0x000000ffff077224 */ /* 0x000fc800078e0009 */
[----:B------:R-:W-:-:S05]  /*06a0*/  FADD R7, R4, R7 ;  /* 0x0000000704077221 */ /* 0x000fca0000000000 */
[----:B------:R-:W-:-:S07]  /*06b0*/  MOV R2, R7 ;  /* 0x0000000700027202 */ /* 0x000fce0000000f00 */
[----:B------:R-:W-:Y:S05]  /*06c0*/  WARPSYNC.COLLECTIVE R10, `(.L_x_26) ;  /* 0x000000000a087348 */ /* 0x000fea0003c00000 */
[----:B------:R0:W1:Y:S02]  /*06d0*/  SHFL.DOWN P1, R9, R2, R11, R13 ;  /* 0x0800000b02097389 */ /* 0x000064000002000d */
[----:B01----:R-:W-:Y:S05]  /*06e0*/  ENDCOLLECTIVE ;  /* 0x000000000000791b */ /* 0x003fea0003800000 */
.L_x_26:
[----:B------:R-:W-:Y:S02]  /*06f0*/  HFMA2 R11, -RZ, RZ, 0, 5.9604644775390625e-08 ;  /* 0x00000001ff0b7431 */ /* 0x000fe400000001ff */
[----:B------:R-:W-:-:S04]  /*0700*/  IMAD.MOV.U32 R6, RZ, RZ, R9 ;  /* 0x000000ffff067224 */ /* 0x000fc800078e0009 */
[----:B------:R-:W-:-:S05]  /*0710*/  FADD R6, R7, R6 ;  /* 0x0000000607067221 */ /* 0x000fca0000000000 */
[----:B------:R-:W-:-:S07]  /*0720*/  MOV R2, R6 ;  /* 0x0000000600027202 */ /* 0x000fce0000000f00 */
[----:B------:R-:W-:Y:S05]  /*0730*/  WARPSYNC.COLLECTIVE R10, `(.L_x_27) ;  /* 0x000000000a087348 */ /* 0x000fea0003c00000 */
[----:B------:R0:W1:Y:S02]  /*0740*/  SHFL.DOWN P1, R9, R2, R11, R13 ;  /* 0x0800000b02097389 */ /* 0x000064000002000d */
[----:B01----:R-:W-:Y:S05]  /*0750*/  ENDCOLLECTIVE ;  /* 0x000000000000791b */ /* 0x003fea0003800000 */
.L_x_27:
[----:B------:R-:W-:Y:S05]  /*0760*/  BRA `(.L_x_28) ;  /* 0xfffffffc004c7947 */ /* 0x000fea000383ffff */
.L_x_29:
        /* <DEDUP_REMOVED lines=9> */
.L_x_76:


//--------------------- .text._Z13biasKernelF32jjPfS_jf --------------------------
	.section	.text._Z13biasKernelF32jjPfS_jf,"ax",@progbits
	.align	128
        .global         _Z13biasKernelF32jjPfS_jf
        .type           _Z13biasKernelF32jjPfS_jf,@function
        .size           _Z13biasKernelF32jjPfS_jf,(.L_x_77 - _Z13biasKernelF32jjPfS_jf)
        .other          _Z13biasKernelF32jjPfS_jf,@"STO_CUDA_ENTRY STV_DEFAULT"
_Z13biasKernelF32jjPfS_jf:
.text._Z13biasKernelF32jjPfS_jf:
        /* <DEDUP_REMOVED lines=11> */
[----:B------:R-:W1:Y:S01]  /*00b0*/  LDCU.64 UR8, c[0x0][0x398] ;  /* 0x00007300ff0877ac */ /* 0x000e620008000a00 */
[----:B------:R-:W2:Y:S05]  /*00c0*/  LDCU.64 UR6, c[0x0][0x358] ;  /* 0x00006b00ff0677ac */ /* 0x000eaa0008000a00 */
[----:B0-----:R-:W0:Y:S02]  /*00d0*/  MUFU.RCP R4, R4 ;  /* 0x0000000400047308 */ /* 0x001e240000001000 */
[----:B0-----:R-:W-:-:S06]  /*00e0*/  IADD3 R2, PT, PT, R4, 0xffffffe, RZ ;  /* 0x0ffffffe04027810 */ /* 0x001fcc0007ffe0ff */
[----:B------:R0:W3:Y:S02]  /*00f0*/  F2I.FTZ.U32.TRUNC.NTZ R3, R2 ;  /* 0x0000000200037305 */ /* 0x0000e4000021f000 */
[----:B0-----:R-:W-:Y:S01]  /*0100*/  HFMA2 R2, -RZ, RZ, 0, 0 ;  /* 0x00000000ff027431 */ /* 0x001fe200000001ff */
[----:B---3--:R-:W-:-:S05]  /*0110*/  IADD3 R5, PT, PT, RZ, -R3, RZ ;  /* 0x80000003ff057210 */ /* 0x008fca0007ffe0ff */
        /* <DEDUP_REMOVED lines=10> */
[----:B------:R-:W3:Y:S11]  /*01c0*/  LDC.64 R2, c[0x0][0x390] ;  /* 0x0000e400ff027b82 */ /* 0x000ef60000000a00 */
[----:B------:R-:W-:-:S02]  /*01d0*/  @P1 IADD3 R6, PT, PT, R6, 0x1, RZ ;  /* 0x0000000106061810 */ /* 0x000fc40007ffe0ff */
[----:B------:R-:W-:-:S04]  /*01e0*/  @!P2 LOP3.LUT R6, RZ, UR5, RZ, 0x33, !PT ;  /* 0x00000005ff06ac12 */ /* 0x000fc8000f8e33ff */
[----:B------:R-:W-:-:S05]  /*01f0*/  I2FP.F32.U32 R7, R6 ;  /* 0x0000000600077245 */ /* 0x000fca0000201000 */
[----:B-1----:R-:W-:Y:S01]  /*0200*/  FMUL R8, R7, UR9 ;  /* 0x0000000907087c20 */ /* 0x002fe20008400000 */
[----:B------:R-:W-:-:S05]  /*0210*/  IADD3 R7, PT, PT, -R6, RZ, RZ ;  /* 0x000000ff06077210 */ /* 0x000fca0007ffe1ff */
[----:B------:R-:W1:Y:S01]  /*0220*/  F2I.U32.TRUNC.NTZ R8, R8 ;  /* 0x0000000800087305 */ /* 0x000e62000020f000 */
[----:B------:R-:W-:-:S04]  /*0230*/  IMAD R7, R7, UR5, R0 ;  /* 0x0000000507077c24 */ /* 0x000fc8000f8e0200 */
[----:B------:R-:W-:-:S04]  /*0240*/  IMAD R9, R6, UR8, R7 ;  /* 0x0000000806097c24 */ /* 0x000fc8000f8e0207 */
[----:B0-----:R-:W-:-:S04]  /*0250*/  IMAD.WIDE.U32 R4, R9, 0x4, R4 ;  /* 0x0000000409047825 */ /* 0x001fc800078e0004 */
[----:B-1----:R-:W-:-:S04]  /*0260*/  IMAD R7, R8, UR5, R7 ;  /* 0x0000000508077c24 */ /* 0x002fc8000f8e0207 */
[----:B---3--:R-:W-:Y:S02]  /*0270*/  IMAD.WIDE.U32 R2, R7, 0x4, R2 ;  /* 0x0000000407027825 */ /* 0x008fe400078e0002 */
[----:B--2---:R-:W2:Y:S04]  /*0280*/  LDG.E R7, desc[UR6][R4.64] ;  /* 0x0000000604077981 */ /* 0x004ea8000c1e1900 */
[----:B------:R-:W2:Y:S02]  /*0290*/  LDG.E R2, desc[UR6][R2.64] ;  /* 0x0000000602027981 */ /* 0x000ea4000c1e1900 */
[----:B--2---:R-:W-:-:S05]  /*02a0*/  FADD R7, R2, R7 ;  /* 0x0000000702077221 */ /* 0x004fca0000000000 */
[----:B------:R-:W-:Y:S01]  /*02b0*/  STG.E desc[UR6][R4.64], R7 ;  /* 0x0000000704007986 */ /* 0x000fe2000c101906 */
[----:B------:R-:W-:Y:S05]  /*02c0*/  EXIT ;  /* 0x000000000000794d */ /* 0x000fea0003800000 */
.L_x_30:
        /* <DEDUP_REMOVED lines=11> */
.L_x_77:


//--------------------- .text._Z19invSigmoidKernelF32jjPfS_j --------------------------
	.section	.text._Z19invSigmoidKernelF32jjPfS_j,"ax",@progbits
	.align	128
        .global         _Z19invSigmoidKernelF32jjPfS_j
        .type           _Z19invSigmoidKernelF32jjPfS_j,@function
        .size           _Z19invSigmoidKernelF32jjPfS_j,(.L_x_68 - _Z19invSigmoidKernelF32jjPfS_j)
        .other          _Z19invSigmoidKernelF32jjPfS_j,@"STO_CUDA_ENTRY STV_DEFAULT"
_Z19invSigmoidKernelF32jjPfS_j:
.text._Z19invSigmoidKernelF32jjPfS_j:
        /* <DEDUP_REMOVED lines=15> */
[----:B0-----:R-:W-:-:S06]  /*00f0*/  VIADD R2, R4, 0xffffffe ;  /* 0x0ffffffe04027836 */ /* 0x001fcc0000000000 */
[----:B------:R0:W1:Y:S02]  /*0100*/  F2I.FTZ.U32.TRUNC.NTZ R3, R2 ;  /* 0x0000000200037305 */ /* 0x000064000021f000 */
[----:B0-----:R-:W-:Y:S01]  /*0110*/  IMAD.MOV.U32 R2, RZ, RZ, RZ ;  /* 0x000000ffff027224 */ /* 0x001fe200078e00ff */
[----:B-1----:R-:W-:-:S05]  /*0120*/  IADD3 R5, PT, PT, RZ, -R3, RZ ;  /* 0x80000003ff057210 */ /* 0x002fca0007ffe0ff */
[----:B------:R-:W-:-:S04]  /*0130*/  IMAD R5, R5, UR5, RZ ;  /* 0x0000000505057c24 */ /* 0x000fc8000f8e02ff */
[----:B------:R-:W-:-:S06]  /*0140*/  IMAD.HI.U32 R3, R3, R5, R2 ;  /* 0x0000000503037227 */ /* 0x000fcc00078e0002 */
        /* <DEDUP_REMOVED lines=11> */
[----:B0-----:R-:W-:-:S05]  /*0200*/  IMAD.WIDE.U32 R4, R3, 0x4, R4 ;  /* 0x0000000403047825 */ /* 0x001fca00078e0004 */
[----:B--2---:R-:W2:Y:S01]  /*0210*/  LDG.E R0, desc[UR6][R4.64] ;  /* 0x0000000604007981 */ /* 0x004ea2000c1e1900 */
[----:B------:R-:W-:Y:S01]  /*0220*/  BSSY.RECONVERGENT B0, `(.L_x_31) ;  /* 0x000000c000007945 */ /* 0x000fe20003800200 */
[----:B--2---:R-:W-:-:S04]  /*0230*/  IADD3 R2, PT, PT, R0, 0x1800000, RZ ;  /* 0x0180000000027810 */ /* 0x004fc80007ffe0ff */
[----:B------:R-:W-:-:S04]  /*0240*/  LOP3.LUT R2, R2, 0x7f800000, RZ, 0xc0, !PT ;  /* 0x7f80000002027812 */ /* 0x000fc800078ec0ff */
[----:B------:R-:W-:-:S13]  /*0250*/  ISETP.GT.U32.AND P0, PT, R2, 0x1ffffff, PT ;  /* 0x01ffffff0200780c */ /* 0x000fda0003f04070 */
[----:B------:R-:W-:Y:S05]  /*0260*/  @P0 BRA `(.L_x_32) ;  /* 0x00000000000c0947 */ /* 0x000fea0003800000 */
[----:B------:R-:W-:-:S07]  /*0270*/  MOV R4, 0x290 ;  /* 0x0000029000047802 */ /* 0x000fce0000000f00 */
[----:B------:R-:W-:Y:S05]  /*0280*/  CALL.REL.NOINC `($__internal_1_$__cuda_sm20_rcp_rn_f32_slowpath) ;  /* 0x0000000000947944 */ /* 0x000fea0003c00000 */
[----:B------:R-:W-:Y:S05]  /*0290*/  BRA `(.L_x_33) ;  /* 0x0000000000107947 */ /* 0x000fea0003800000 */
.L_x_32:
[----:B------:R-:W0:Y:S02]  /*02a0*/  MUFU.RCP R5, R0 ;  /* 0x0000000000057308 */ /* 0x000e240000001000 */
[----:B0-----:R-:W-:-:S04]  /*02b0*/  FFMA R2, R0, R5, -1 ;  /* 0xbf80000000027423 */ /* 0x001fc80000000005 */
[----:B------:R-:W-:-:S04]  /*02c0*/  FADD.FTZ R2, -R2, -RZ ;  /* 0x800000ff02027221 */ /* 0x000fc80000010100 */
[----:B------:R-:W-:-:S07]  /*02d0*/  FFMA R2, R5, R2, R5 ;  /* 0x0000000205027223 */ /* 0x000fce0000000005 */
.L_x_33:
[----:B------:R-:W-:Y:S05]  /*02e0*/  BSYNC.RECONVERGENT B0 ;  /* 0x0000000000007941 */ /* 0x000fea0003800200 */
.L_x_31:
[----:B------:R-:W-:Y:S01]  /*02f0*/  FADD R2, R2, -1 ;  /* 0xbf80000002027421 */ /* 0x000fe20000000000 */
[----:B------:R-:W-:-:S04]  /*0300*/  IMAD.MOV.U32 R5, RZ, RZ, 0x3e055027 ;  /* 0x3e055027ff057424 */ /* 0x000fc800078e00ff */
[----:B------:R-:W-:-:S13]  /*0310*/  FSETP.GEU.AND P0, PT, R2, 1.175494350822287508e-38, PT ;  /* 0x008000000200780b */ /* 0x000fda0003f0e000 */
[----:B------:R-:W-:-:S04]  /*0320*/  @!P0 FMUL R2, R2, 8388608 ;  /* 0x4b00000002028820 */ /* 0x000fc80000400000 */
[----:B------:R-:W-:-:S05]  /*0330*/  VIADD R0, R2, 0xc0d55555 ;  /* 0xc0d5555502007836 */ /* 0x000fca0000000000 */
[----:B------:R-:W-:-:S04]  /*0340*/  LOP3.LUT R7, R0, 0xff800000, RZ, 0xc0, !PT ;  /* 0xff80000000077812 */ /* 0x000fc800078ec0ff */
[-C--:B------:R-:W-:Y:S02]  /*0350*/  IADD3 R0, PT, PT, R2, -R7.reuse, RZ ;  /* 0x8000000702007210 */ /* 0x080fe40007ffe0ff */
[----:B------:R-:W-:-:S03]  /*0360*/  I2FP.F32.S32 R7, R7 ;  /* 0x0000000700077245 */ /* 0x000fc60000201400 */
[----:B------:R-:W-:Y:S01]  /*0370*/  FADD R6, R0, -1 ;  /* 0xbf80000000067421 */ /* 0x000fe20000000000 */
[----:B------:R-:W-:Y:S02]  /*0380*/  FSEL R0, RZ, -23, P0 ;  /* 0xc1b80000ff007808 */ /* 0x000fe40000000000 */
[----:B------:R-:W-:Y:S01]  /*0390*/  ISETP.GT.U32.AND P0, PT, R2, 0x7f7fffff, PT ;  /* 0x7f7fffff0200780c */ /* 0x000fe20003f04070 */
[C---:B------:R-:W-:Y:S02]  /*03a0*/  FFMA R5, R6.reuse, -R5, 0.14084610342979431152 ;  /* 0x3e1039f606057423 */ /* 0x040fe40000000805 */
[----:B------:R-:W-:Y:S01]  /*03b0*/  FFMA R0, R7, 1.1920928955078125e-07, R0 ;  /* 0x3400000007007823 */ /* 0x000fe20000000000 */
[----:B------:R-:W-:Y:S01]  /*03c0*/  MOV R7, 0x7f800000 ;  /* 0x7f80000000077802 */ /* 0x000fe20000000f00 */
[----:B------:R-:W-:-:S04]  /*03d0*/  FFMA R5, R6, R5, -0.12148627638816833496 ;  /* 0xbdf8cdcc06057423 */ /* 0x000fc80000000005 */
[----:B------:R-:W-:-:S04]  /*03e0*/  FFMA R5, R6, R5, 0.13980610668659210205 ;  /* 0x3e0f295506057423 */ /* 0x000fc80000000005 */
[----:B------:R-:W-:-:S04]  /*03f0*/  FFMA R5, R6, R5, -0.16684235632419586182 ;  /* 0xbe2ad8b906057423 */ /* 0x000fc80000000005 */
[----:B------:R-:W-:-:S04]  /*0400*/  FFMA R5, R6, R5, 0.20012299716472625732 ;  /* 0x3e4ced0b06057423 */ /* 0x000fc80000000005 */
[C---:B------:R-:W-:Y:S02]  /*0410*/  FFMA R9, R6.reuse, R5, -0.24999669194221496582 ;  /* 0xbe7fff2206097423 */ /* 0x040fe40000000005 */
[----:B------:R-:W0:Y:S02]  /*0420*/  LDC.64 R4, c[0x0][0x390] ;  /* 0x0000e400ff047b82 */ /* 0x000e240000000a00 */
[----:B------:R-:W-:-:S04]  /*0430*/  FFMA R9, R6, R9, 0.33333182334899902344 ;  /* 0x3eaaaa7806097423 */ /* 0x000fc80000000009 */
[----:B------:R-:W-:-:S04]  /*0440*/  FFMA R9, R6, R9, -0.5 ;  /* 0xbf00000006097423 */ /* 0x000fc80000000009 */
[----:B------:R-:W-:-:S04]  /*0450*/  FMUL R9, R6, R9 ;  /* 0x0000000906097220 */ /* 0x000fc80000400000 */
[----:B------:R-:W-:-:S04]  /*0460*/  FFMA R9, R6, R9, R6 ;  /* 0x0000000906097223 */ /* 0x000fc80000000006 */
[----:B------:R-:W-:Y:S01]  /*0470*/  FFMA R0, R0, 0.69314718246459960938, R9 ;  /* 0x3f31721800007823 */ /* 0x000fe20000000009 */
[C---:B------:R-:W-:Y:S01]  /*0480*/  @P0 FFMA R0, R2.reuse, R7, +INF ;  /* 0x7f80000002000423 */ /* 0x040fe20000000007 */
[----:B------:R-:W-:Y:S01]  /*0490*/  FSETP.NEU.AND P0, PT, R2, RZ, PT ;  /* 0x000000ff0200720b */ /* 0x000fe20003f0d000 */
[----:B0-----:R-:W-:-:S03]  /*04a0*/  IMAD.WIDE.U32 R4, R3, 0x4, R4 ;  /* 0x0000000403047825 */ /* 0x001fc600078e0004 */
[----:B------:R-:W-:-:S05]  /*04b0*/  FSEL R3, -R0, +INF , P0 ;  /* 0x7f80000000037808 */ /* 0x000fca0000000100 */
[----:B------:R-:W-:Y:S01]  /*04c0*/  STG.E desc[UR6][R4.64], R3 ;  /* 0x0000000304007986 */ /* 0x000fe2000c101906 */
[----:B------:R-:W-:Y:S05]  /*04d0*/  EXIT ;  /* 0x000000000000794d */ /* 0x000fea0003800000 */
        .weak           $__internal_1_$__cuda_sm20_rcp_rn_f32_slowpath
        .type           $__internal_1_$__cuda_sm20_rcp_rn_f32_slowpath,@function
        .size           $__internal_1_$__cuda_sm20_rcp_rn_f32_slowpath,(.L_x_68 - $__internal_1_$__cuda_sm20_rcp_rn_f32_slowpath)
$__internal_1_$__cuda_sm20_rcp_rn_f32_slowpath:
[----:B------:R-:W-:Y:S01]  /*04e0*/  IMAD.SHL.U32 R2, R0, 0x2, RZ ;  /* 0x0000000200027824 */ /* 0x000fe200078e00ff */
[----:B------:R-:W-:Y:S04]  /*04f0*/  BSSY.RECONVERGENT B1, `(.L_x_34) ;  /* 0x0000030000017945 */ /* 0x000fe80003800200 */
[----:B------:R-:W-:-:S04]  /*0500*/  SHF.R.U32.HI R2, RZ, 0x18, R2 ;  /* 0x00000018ff027819 */ /* 0x000fc80000011602 */
[----:B------:R-:W-:-:S13]  /*0510*/  ISETP.NE.U32.AND P0, PT, R2, RZ, PT ;  /* 0x000000ff0200720c */ /* 0x000fda0003f05070 */
[----:B------:R-:W-:Y:S05]  /*0520*/  @P0 BRA `(.L_x_35) ;  /* 0x0000000000280947 */ /* 0x000fea0003800000 */
[----:B------:R-:W-:-:S04]  /*0530*/  SHF.L.U32 R2, R0, 0x1, RZ ;  /* 0x0000000100027819 */ /* 0x000fc800000006ff */
[----:B------:R-:W-:-:S13]  /*0540*/  ISETP.NE.AND P0, PT, R2, RZ, PT ;  /* 0x000000ff0200720c */ /* 0x000fda0003f05270 */
[----:B------:R-:W-:Y:S01]  /*0550*/  @P0 FFMA R6, R0, 1.84467440737095516160e+19, RZ ;  /* 0x5f80000000060823 */ /* 0x000fe200000000ff */
[----:B------:R-:W-:Y:S08]  /*0560*/  @!P0 MUFU.RCP R5, R0 ;  /* 0x0000000000058308 */ /* 0x000ff00000001000 */
[----:B------:R-:W0:Y:S02]  /*0570*/  @P0 MUFU.RCP R7, R6 ;  /* 0x0000000600070308 */ /* 0x000e240000001000 */
[----:B0-----:R-:W-:-:S04]  /*0580*/  @P0 FFMA R2, R6, R7, -1 ;  /* 0xbf80000006020423 */ /* 0x001fc80000000007 */
[----:B------:R-:W-:-:S04]  /*0590*/  @P0 FADD.FTZ R2, -R2, -RZ ;  /* 0x800000ff02020221 */ /* 0x000fc80000010100 */
[----:B------:R-:W-:-:S04]  /*05a0*/  @P0 FFMA R2, R7, R2, R7 ;  /* 0x0000000207020223 */ /* 0x000fc80000000007 */
[----:B------:R-:W-:Y:S01]  /*05b0*/  @P0 FFMA R5, R2, 1.84467440737095516160e+19, RZ ;  /* 0x5f80000002050823 */ /* 0x000fe200000000ff */
[----:B------:R-:W-:Y:S06]  /*05c0*/  BRA `(.L_x_36) ;  /* 0x0000000000887947 */ /* 0x000fec0003800000 */
.L_x_35:
[----:B------:R-:W-:-:S05]  /*05d0*/  VIADD R5, R2, 0xffffff03 ;  /* 0xffffff0302057836 */ /* 0x000fca0000000000 */
[----:B------:R-:W-:-:S13]  /*05e0*/  ISETP.GT.U32.AND P0, PT, R5, 0x1, PT ;  /* 0x000000010500780c */ /* 0x000fda0003f04070 */
[----:B------:R-:W-:Y:S05]  /*05f0*/  @P0 BRA `(.L_x_37) ;  /* 0x0000000000780947 */ /* 0x000fea0003800000 */
[----:B------:R-:W-:Y:S01]  /*0600*/  LOP3.LUT R6, R0, 0x7fffff, RZ, 0xc0, !PT ;  /* 0x007fffff00067812 */ /* 0x000fe200078ec0ff */
[----:B------:R-:W-:-:S03]  /*0610*/  HFMA2 R10, -RZ, RZ, 0, 1.78813934326171875e-07 ;  /* 0x00000003ff0a7431 */ /* 0x000fc600000001ff */
[----:B------:R-:W-:-:S04]  /*0620*/  LOP3.LUT R6, R6, 0x3f800000, RZ, 0xfc, !PT ;  /* 0x3f80000006067812 */ /* 0x000fc800078efcff */
[----:B------:R-:W0:Y:S01]  /*0630*/  MUFU.RCP R7, R6 ;  /* 0x0000000600077308 */ /* 0x000e220000001000 */
[----:B------:R-:W-:Y:S01]  /*0640*/  SHF.L.U32 R11, R10, R5, RZ ;  /* 0x000000050a0b7219 */ /* 0x000fe200000006ff */
[----:B0-----:R-:W-:-:S04]  /*0650*/  FFMA R8, R6, R7, -1 ;  /* 0xbf80000006087423 */ /* 0x001fc80000000007 */
[----:B------:R-:W-:-:S04]  /*0660*/  FADD.FTZ R8, -R8, -RZ ;  /* 0x800000ff08087221 */ /* 0x000fc80000010100 */
[CCC-:B------:R-:W-:Y:S01]  /*0670*/  FFMA.RM R9, R7.reuse, R8.reuse, R7.reuse ;  /* 0x0000000807097223 */ /* 0x1c0fe20000004007 */
[----:B------:R-:W-:-:S04]  /*0680*/  FFMA.RP R8, R7, R8, R7 ;  /* 0x0000000807087223 */ /* 0x000fc80000008007 */
[C---:B------:R-:W-:Y:S02]  /*0690*/  LOP3.LUT R7, R9.reuse, 0x7fffff, RZ, 0xc0, !PT ;  /* 0x007fffff09077812 */ /* 0x040fe400078ec0ff */
[----:B------:R-:W-:Y:S02]  /*06a0*/  FSETP.NEU.FTZ.AND P0, PT, R9, R8, PT ;  /* 0x000000080900720b */ /* 0x000fe40003f1d000 */
[----:B------:R-:W-:Y:S02]  /*06b0*/  LOP3.LUT R8, R7, 0x800000, RZ, 0xfc, !PT ;  /* 0x0080000007087812 */ /* 0x000fe400078efcff */
[----:B------:R-:W-:Y:S02]  /*06c0*/  SEL R7, RZ, 0xffffffff, !P0 ;  /* 0xffffffffff077807 */ /* 0x000fe40004000000 */
[----:B------:R-:W-:-:S03]  /*06d0*/  LOP3.LUT R6, R11, R8, RZ, 0xc0, !PT ;  /* 0x000000080b067212 */ /* 0x000fc600078ec0ff */
[----:B------:R-:W-:Y:S01]  /*06e0*/  IMAD.MOV R7, RZ, RZ, -R7 ;  /* 0x000000ffff077224 */ /* 0x000fe200078e0a07 */
[----:B------:R-:W-:-:S04]  /*06f0*/  SHF.R.U32.HI R6, RZ, R5, R6 ;  /* 0x00000005ff067219 */ /* 0x000fc80000011606 */
[----:B------:R-:W-:Y:S02]  /*0700*/  LOP3.LUT P1, RZ, R7, R5, R8, 0xf8, !PT ;  /* 0x0000000507ff7212 */ /* 0x000fe4000782f808 */
[C---:B------:R-:W-:Y:S02]  /*0710*/  LOP3.LUT P0, RZ, R6.reuse, 0x1, RZ, 0xc0, !PT ;  /* 0x0000000106ff7812 */ /* 0x040fe4000780c0ff */
[----:B------:R-:W-:-:S04]  /*0720*/  LOP3.LUT P2, RZ, R6, 0x2, RZ, 0xc0, !PT ;  /* 0x0000000206ff7812 */ /* 0x000fc8000784c0ff */
[----:B------:R-:W-:Y:S02]  /*0730*/  PLOP3.LUT P0, PT, P0, P1, P2, 0xe0, 0x0 ;  /* 0x000000000000781c */ /* 0x000fe40000703c20 */
[----:B------:R-:W-:Y:S02]  /*0740*/  LOP3.LUT P1, RZ, R0, 0x7fffff, RZ, 0xc0, !PT ;  /* 0x007fffff00ff7812 */ /* 0x000fe4000782c0ff */
[----:B------:R-:W-:-:S04]  /*0750*/  SEL R5, RZ, 0x1, !P0 ;  /* 0x00000001ff057807 */ /* 0x000fc80004000000 */
[----:B------:R-:W-:-:S04]  /*0760*/  IADD3 R5, PT, PT, -R5, RZ, RZ ;  /* 0x000000ff05057210 */ /* 0x000fc80007ffe1ff */
[----:B------:R-:W-:Y:S01]  /*0770*/  ISETP.GE.AND P0, PT, R5, RZ, PT ;  /* 0x000000ff0500720c */ /* 0x000fe20003f06270 */
[----:B------:R-:W-:-:S05]  /*0780*/  VIADD R5, R2, 0xffffff04 ;  /* 0xffffff0402057836 */ /* 0x000fca0000000000 */
[----:B------:R-:W-:-:S07]  /*0790*/  SHF.R.U32.HI R5, RZ, R5, R8 ;  /* 0x00000005ff057219 */ /* 0x000fce0000011608 */
[----:B------:R-:W-:-:S05]  /*07a0*/  @!P0 IADD3 R5, PT, PT, R5, 0x1, RZ ;  /* 0x0000000105058810 */ /* 0x000fca0007ffe0ff */
[----:B------:R-:W-:-:S05]  /*07b0*/  @!P1 IMAD.SHL.U32 R5, R5, 0x2, RZ ;  /* 0x0000000205059824 */ /* 0x000fca00078e00ff */
[----:B------:R-:W-:Y:S01]  /*07c0*/  LOP3.LUT R5, R5, 0x80000000, R0, 0xf8, !PT ;  /* 0x8000000005057812 */ /* 0x000fe200078ef800 */
[----:B------:R-:W-:Y:S06]  /*07d0*/  BRA `(.L_x_36) ;  /* 0x0000000000047947 */ /* 0x000fec0003800000 */
.L_x_37:
[----:B------:R0:W1:Y:S02]  /*07e0*/  MUFU.RCP R5, R0 ;  /* 0x0000000000057308 */ /* 0x0000640000001000 */
.L_x_36:
[----:B------:R-:W-:Y:S05]  /*07f0*/  BSYNC.RECONVERGENT B1 ;  /* 0x0000000000017941 */ /* 0x000fea0003800200 */
.L_x_34:
[----:B-1----:R-:W-:Y:S01]  /*0800*/  MOV R2, R5 ;  /* 0x0000000500027202 */ /* 0x002fe20000000f00 */
[----:B------:R-:W-:-:S04]  /*0810*/  IMAD.MOV.U32 R5, RZ, RZ, 0x0 ;  /* 0x00000000ff057424 */ /* 0x000fc800078e00ff */
[----:B0-----:R-:W-:Y:S05]  /*0820*/  RET.REL.NODEC R4 `(_Z19invSigmoidKernelF32jjPfS_j) ;  /* 0xfffffff404f47950 */ /* 0x001fea0003c3ffff */
.L_x_38:
        /* <DEDUP_REMOVED lines=13> */
.L_x_68:


//--------------------- .text._Z16sigmoidKernelF32jjPfS_j --------------------------
	.section	.text._Z16sigmoidKernelF32jjPfS_j,"ax",@progbits
	.align	128
        .global         _Z16sigmoidKernelF32jjPfS_j
        .type           _Z16sigmoidKernelF32jjPfS_j,@function
        .size           _Z16sigmoidKernelF32jjPfS_j,(.L_x_69 - _Z16sigmoidKernelF32jjPfS_j)
        .other          _Z16sigmoidKernelF32jjPfS_j,@"STO_CUDA_ENTRY STV_DEFAULT"
_Z16sigmoidKernelF32jjPfS_j:
.text._Z16sigmoidKernelF32jjPfS_j:
        /* <DEDUP_REMOVED lines=17> */
[----:B0-----:R-:W-:Y:S02]  /*0110*/  HFMA2 R2, -RZ, RZ, 0, 0 ;  /* 0x00000000ff027431 */ /* 0x001fe400000001ff */
[----:B-1----:R-:W-:-:S04]  /*0120*/  IMAD.MOV R5, RZ, RZ, -R3 ;  /* 0x000000ffff057224 */ /* 0x002fc800078e0a03 */
[----:B------:R-:W-:-:S04]  /*0130*/  IMAD R5, R5, UR5, RZ ;  /* 0x0000000505057c24 */ /* 0x000fc8000f8e02ff */
[----:B------:R-:W-:-:S06]  /*0140*/  IMAD.HI.U32 R3, R3, R5, R2 ;  /* 0x0000000503037227 */ /* 0x000fcc00078e0002 */
[----:B------:R-:W-:-:S04]  /*0150*/  IMAD.HI.U32 R3, R3, R0, RZ ;  /* 0x0000000003037227 */ /* 0x000fc800078e00ff */
[----:B------:R-:W-:-:S04]  /*0160*/  IMAD.MOV R5, RZ, RZ, -R3 ;  /* 0x000000ffff057224 */ /* 0x000fc800078e0a03 */
        /* <DEDUP_REMOVED lines=10> */
[----:B--2---:R-:W2:Y:S01]  /*0210*/  LDG.E R4, desc[UR6][R4.64] ;  /* 0x0000000604047981 */ /* 0x004ea2000c1e1900 */
[----:B------:R-:W-:Y:S01]  /*0220*/  MOV R7, 0x3bbb989d ;  /* 0x3bbb989d00077802 */ /* 0x000fe20000000f00 */
[----:B------:R-:W-:Y:S01]  /*0230*/  IMAD.MOV.U32 R9, RZ, RZ, 0x437c0000 ;  /* 0x437c0000ff097424 */ /* 0x000fe200078e00ff */
[----:B------:R-:W-:Y:S03]  /*0240*/  BSSY.RECONVERGENT B0, `(.L_x_39) ;  /* 0x0000014000007945 */ /* 0x000fe60003800200 */
[----:B--2---:R-:W-:-:S04]  /*0250*/  FFMA.SAT R0, R4, -R7, 0.5 ;  /* 0x3f00000004007423 */ /* 0x004fc80000002807 */
[----:B------:R-:W-:-:S04]  /*0260*/  FFMA.RM R0, R0, R9, 12582913 ;  /* 0x4b40000100007423 */ /* 0x000fc80000004009 */
[C---:B------:R-:W-:Y:S01]  /*0270*/  FADD R7, R0.reuse, -12583039 ;  /* 0xcb40007f00077421 */ /* 0x040fe20000000000 */
[----:B------:R-:W-:-:S03]  /*0280*/  SHF.L.U32 R0, R0, 0x17, RZ ;  /* 0x0000001700007819 */ /* 0x000fc600000006ff */
[----:B------:R-:W-:-:S04]  /*0290*/  FFMA R7, R4, -1.4426950216293334961, -R7 ;  /* 0xbfb8aa3b04077823 */ /* 0x000fc80000000807 */
[----:B------:R-:W-:-:S06]  /*02a0*/  FFMA R7, R4, -1.925963033500011079e-08, R7 ;  /* 0xb2a5706004077823 */ /* 0x000fcc0000000007 */
[----:B------:R-:W0:Y:S02]  /*02b0*/  MUFU.EX2 R7, R7 ;  /* 0x0000000700077308 */ /* 0x000e240000000800 */
[----:B0-----:R-:W-:-:S04]  /*02c0*/  FFMA R0, R0, R7, 1 ;  /* 0x3f80000000007423 */ /* 0x001fc80000000007 */
[----:B------:R-:W-:-:S05]  /*02d0*/  VIADD R2, R0, 0x1800000 ;  /* 0x0180000000027836 */ /* 0x000fca0000000000 */
[----:B------:R-:W-:-:S04]  /*02e0*/  LOP3.LUT R2, R2, 0x7f800000, RZ, 0xc0, !PT ;  /* 0x7f80000002027812 */ /* 0x000fc800078ec0ff */
[----:B------:R-:W-:-:S13]  /*02f0*/  ISETP.GT.U32.AND P0, PT, R2, 0x1ffffff, PT ;  /* 0x01ffffff0200780c */ /* 0x000fda0003f04070 */
[----:B------:R-:W-:Y:S05]  /*0300*/  @P0 BRA `(.L_x_40) ;  /* 0x00000000000c0947 */ /* 0x000fea0003800000 */
[----:B------:R-:W-:-:S07]  /*0310*/  MOV R4, 0x330 ;  /* 0x0000033000047802 */ /* 0x000fce0000000f00 */
[----:B------:R-:W-:Y:S05]  /*0320*/  CALL.REL.NOINC `($__internal_2_$__cuda_sm20_rcp_rn_f32_slowpath) ;  /* 0x0000000000287944 */ /* 0x000fea0003c00000 */
[----:B------:R-:W-:Y:S05]  /*0330*/  BRA `(.L_x_41) ;  /* 0x0000000000107947 */ /* 0x000fea0003800000 */
.L_x_40:
[----:B------:R-:W0:Y:S02]  /*0340*/  MUFU.RCP R7, R0 ;  /* 0x0000000000077308 */ /* 0x000e240000001000 */
[----:B0-----:R-:W-:-:S04]  /*0350*/  FFMA R2, R0, R7, -1 ;  /* 0xbf80000000027423 */ /* 0x001fc80000000007 */
[----:B------:R-:W-:-:S04]  /*0360*/  FADD.FTZ R2, -R2, -RZ ;  /* 0x800000ff02027221 */ /* 0x000fc80000010100 */
[----:B------:R-:W-:-:S07]  /*0370*/  FFMA R7, R7, R2, R7 ;  /* 0x0000000207077223 */ /* 0x000fce0000000007 */
.L_x_41:
[----:B------:R-:W-:Y:S05]  /*0380*/  BSYNC.RECONVERGENT B0 ;  /* 0x0000000000007941 */ /* 0x000fea0003800200 */
.L_x_39:
[----:B------:R-:W0:Y:S02]  /*0390*/  LDC.64 R4, c[0x0][0x390] ;  /* 0x0000e400ff047b82 */ /* 0x000e240000000a00 */
[----:B0-----:R-:W-:-:S05]  /*03a0*/  IMAD.WIDE.U32 R2, R3, 0x4, R4 ;  /* 0x0000000403027825 */ /* 0x001fca00078e0004 */
[----:B------:R-:W-:Y:S01]  /*03b0*/  STG.E desc[UR6][R2.64], R7 ;  /* 0x0000000702007986 */ /* 0x000fe2000c101906 */
[----:B------:R-:W-:Y:S05]  /*03c0*/  EXIT ;  /* 0x000000000000794d */ /* 0x000fea0003800000 */
        .weak           $__internal_2_$__cuda_sm20_rcp_rn_f32_slowpath
        .type           $__internal_2_$__cuda_sm20_rcp_rn_f32_slowpath,@function
        .size           $__internal_2_$__cuda_sm20_rcp_rn_f32_slowpath,(.L_x_69 - $__internal_2_$__cuda_sm20_rcp_rn_f32_slowpath)
$__internal_2_$__cuda_sm20_rcp_rn_f32_slowpath:
[----:B------:R-:W-:Y:S01]  /*03d0*/  SHF.L.U32 R2, R0, 0x1, RZ ;  /* 0x0000000100027819 */ /* 0x000fe200000006ff */
[----:B------:R-:W-:Y:S03]  /*03e0*/  BSSY.RECONVERGENT B1, `(.L_x_42) ;  /* 0x0000030000017945 */ /* 0x000fe60003800200 */
[----:B------:R-:W-:-:S04]  /*03f0*/  SHF.R.U32.HI R2, RZ, 0x18, R2 ;  /* 0x00000018ff027819 */ /* 0x000fc80000011602 */
[----:B------:R-:W-:-:S13]  /*0400*/  ISETP.NE.U32.AND P0, PT, R2, RZ, PT ;  /* 0x000000ff0200720c */ /* 0x000fda0003f05070 */
[----:B------:R-:W-:Y:S05]  /*0410*/  @P0 BRA `(.L_x_43) ;  /* 0x0000000000280947 */ /* 0x000fea0003800000 */
[----:B------:R-:W-:-:S05]  /*0420*/  IMAD.SHL.U32 R2, R0, 0x2, RZ ;  /* 0x0000000200027824 */ /* 0x000fca00078e00ff */
        /* <DEDUP_REMOVED lines=9> */
.L_x_43:
[----:B------:R-:W-:-:S04]  /*04c0*/  IADD3 R5, PT, PT, R2, -0xfd, RZ ;  /* 0xffffff0302057810 */ /* 0x000fc80007ffe0ff */
[----:B------:R-:W-:-:S13]  /*04d0*/  ISETP.GT.U32.AND P0, PT, R5, 0x1, PT ;  /* 0x000000010500780c */ /* 0x000fda0003f04070 */
[----:B------:R-:W-:Y:S05]  /*04e0*/  @P0 BRA `(.L_x_45) ;  /* 0x0000000000780947 */ /* 0x000fea0003800000 */
[----:B------:R-:W-:Y:S01]  /*04f0*/  LOP3.LUT R6, R0, 0x7fffff, RZ, 0xc0, !PT ;  /* 0x007fffff00067812 */ /* 0x000fe200078ec0ff */
[----:B------:R-:W-:-:S03]  /*0500*/  IMAD.MOV.U32 R10, RZ, RZ, 0x3 ;  /* 0x00000003ff0a7424 */ /* 0x000fc600078e00ff */
[----:B------:R-:W-:Y:S02]  /*0510*/  LOP3.LUT R6, R6, 0x3f800000, RZ, 0xfc, !PT ;  /* 0x3f80000006067812 */ /* 0x000fe400078efcff */
[----:B------:R-:W-:Y:S02]  /*0520*/  SHF.L.U32 R11, R10, R5, RZ ;  /* 0x000000050a0b7219 */ /* 0x000fe400000006ff */
[----:B------:R-:W0:Y:S02]  /*0530*/  MUFU.RCP R7, R6 ;  /* 0x0000000600077308 */ /* 0x000e240000001000 */
        /* <DEDUP_REMOVED lines=8> */
[----:B------:R-:W-:Y:S02]  /*05c0*/  LOP3.LUT R6, R11, R8, RZ, 0xc0, !PT ;  /* 0x000000080b067212 */ /* 0x000fe400078ec0ff */
[----:B------:R-:W-:-:S02]  /*05d0*/  IADD3 R7, PT, PT, -R7, RZ, RZ ;  /* 0x000000ff07077210 */ /* 0x000fc40007ffe1ff */
[-C--:B------:R-:W-:Y:S02]  /*05e0*/  SHF.R.U32.HI R6, RZ, R5.reuse, R6 ;  /* 0x00000005ff067219 */ /* 0x080fe40000011606 */
[----:B------:R-:W-:Y:S02]  /*05f0*/  LOP3.LUT P1, RZ, R7, R5, R8, 0xf8, !PT ;  /* 0x0000000507ff7212 */ /* 0x000fe4000782f808 */
[C---:B------:R-:W-:Y:S02]  /*0600*/  LOP3.LUT P0, RZ, R6.reuse, 0x1, RZ, 0xc0, !PT ;  /* 0x0000000106ff7812 */ /* 0x040fe4000780c0ff */
[----:B------:R-:W-:-:S04]  /*0610*/  LOP3.LUT P2, RZ, R6, 0x2, RZ, 0xc0, !PT ;  /* 0x0000000206ff7812 */ /* 0x000fc8000784c0ff */
[----:B------:R-:W-:Y:S02]  /*0620*/  PLOP3.LUT P0, PT, P0, P1, P2, 0xe0, 0x0 ;  /* 0x000000000000781c */ /* 0x000fe40000703c20 */
[----:B------:R-:W-:Y:S02]  /*0630*/  LOP3.LUT P1, RZ, R0, 0x7fffff, RZ, 0xc0, !PT ;  /* 0x007fffff00ff7812 */ /* 0x000fe4000782c0ff */
[----:B------:R-:W-:-:S05]  /*0640*/  SEL R5, RZ, 0x1, !P0 ;  /* 0x00000001ff057807 */ /* 0x000fca0004000000 */
[----:B------:R-:W-:-:S05]  /*0650*/  IMAD.MOV R5, RZ, RZ, -R5 ;  /* 0x000000ffff057224 */ /* 0x000fca00078e0a05 */
[----:B------:R-:W-:Y:S02]  /*0660*/  ISETP.GE.AND P0, PT, R5, RZ, PT ;  /* 0x000000ff0500720c */ /* 0x000fe40003f06270 */
[----:B------:R-:W-:-:S04]  /*0670*/  IADD3 R5, PT, PT, R2, -0xfc, RZ ;  /* 0xffffff0402057810 */ /* 0x000fc80007ffe0ff */
[----:B------:R-:W-:-:S07]  /*0680*/  SHF.R.U32.HI R5, RZ, R5, R8 ;  /* 0x00000005ff057219 */ /* 0x000fce0000011608 */
[----:B------:R-:W-:-:S05]  /*0690*/  @!P0 VIADD R5, R5, 0x1 ;  /* 0x0000000105058836 */ /* 0x000fca0000000000 */
[----:B------:R-:W-:-:S04]  /*06a0*/  @!P1 SHF.L.U32 R5, R5, 0x1, RZ ;  /* 0x0000000105059819 */ /* 0x000fc800000006ff */
[----:B------:R-:W-:Y:S01]  /*06b0*/  LOP3.LUT R5, R5, 0x80000000, R0, 0xf8, !PT ;  /* 0x8000000005057812 */ /* 0x000fe200078ef800 */
[----:B------:R-:W-:Y:S06]  /*06c0*/  BRA `(.L_x_44) ;  /* 0x0000000000047947 */ /* 0x000fec0003800000 */
.L_x_45:
[----:B------:R0:W1:Y:S02]  /*06d0*/  MUFU.RCP R5, R0 ;  /* 0x0000000000057308 */ /* 0x0000640000001000 */
.L_x_44:
[----:B------:R-:W-:Y:S05]  /*06e0*/  BSYNC.RECONVERGENT B1 ;  /* 0x0000000000017941 */ /* 0x000fea0003800200 */
.L_x_42:
[----:B-1----:R-:W-:Y:S02]  /*06f0*/  IMAD.MOV.U32 R7, RZ, RZ, R5 ;  /* 0x000000ffff077224 */ /* 0x002fe400078e0005 */
[----:B------:R-:W-:-:S04]  /*0700*/  HFMA2 R5, -RZ, RZ, 0, 0 ;  /* 0x00000000ff057431 */ /* 0x000fc800000001ff */
[----:B0-----:R-:W-:Y:S05]  /*0710*/  RET.REL.NODEC R4 `(_Z16sigmoidKernelF32jjPfS_j) ;  /* 0xfffffff804387950 */ /* 0x001fea0003c3ffff */
.L_x_46:
        /* <DEDUP_REMOVED lines=14> */
.L_x_69:


//--------------------- .text._Z19swigluGradKernelF32jjPfS_S_S_j --------------------------
	.section	.text._Z19swigluGradKernelF32jjPfS_S_S_j,"ax",@progbits
	.align	128
        .global         _Z19swigluGradKernelF32jjPfS_S_S_j
        .type           _Z19swigluGradKernelF32jjPfS_S_S_j,@function
        .size           _Z19swigluGradKernelF32jjPfS_S_S_j,(.L_x_80 - _Z19swigluGradKernelF32jjPfS_S_S_j)
        .other          _Z19swigluGradKernelF32jjPfS_S_S_j,@"STO_CUDA_ENTRY STV_DEFAULT"
_Z19swigluGradKernelF32jjPfS_S_S_j:
.text._Z19swigluGradKernelF32jjPfS_S_S_j:
        /* <DEDUP_REMOVED lines=11> */
[----:B------:R-:W1:Y:S01]  /*00b0*/  LDCU UR4, c[0x0][0x3a8] ;  /* 0x00007500ff0477ac */ /* 0x000e620008000800 */
[----:B------:R-:W2:Y:S01]  /*00c0*/  LDC.64 R10, c[0x0][0x388] ;  /* 0x0000e200ff0a7b82 */ /* 0x000ea20000000a00 */
[----:B------:R-:W3:Y:S07]  /*00d0*/  LDCU.64 UR6, c[0x0][0x358] ;  /* 0x00006b00ff0677ac */ /* 0x000eee0008000a00 */
[----:B------:R-:W4:Y:S01]  /*00e0*/  LDC.64 R12, c[0x0][0x390] ;  /* 0x0000e400ff0c7b82 */ /* 0x000f220000000a00 */
[----:B0-----:R-:W0:Y:S02]  /*00f0*/  MUFU.RCP R4, R4 ;  /* 0x0000000400047308 */ /* 0x001e240000001000 */
[----:B0-----:R-:W-:-:S06]  /*0100*/  IADD3 R2, PT, PT, R4, 0xffffffe, RZ ;  /* 0x0ffffffe04027810 */ /* 0x001fcc0007ffe0ff */
[----:B------:R0:W5:Y:S02]  /*0110*/  F2I.FTZ.U32.TRUNC.NTZ R3, R2 ;  /* 0x0000000200037305 */ /* 0x000164000021f000 */
[----:B0-----:R-:W-:Y:S01]  /*0120*/  HFMA2 R2, -RZ, RZ, 0, 0 ;  /* 0x00000000ff027431 */ /* 0x001fe200000001ff */
[----:B-----5:R-:W-:-:S05]  /*0130*/  IADD3 R5, PT, PT, RZ, -R3, RZ ;  /* 0x80000003ff057210 */ /* 0x020fca0007ffe0ff */
[----:B------:R-:W-:-:S04]  /*0140*/  IMAD R5, R5, UR5, RZ ;  /* 0x0000000505057c24 */ /* 0x000fc8000f8e02ff */
[----:B------:R-:W-:-:S06]  /*0150*/  IMAD.HI.U32 R3, R3, R5, R2 ;  /* 0x0000000503037227 */ /* 0x000fcc00078e0002 */
[----:B------:R-:W-:-:S05]  /*0160*/  IMAD.HI.U32 R5, R3, R0, RZ ;  /* 0x0000000003057227 */ /* 0x000fca00078e00ff */
[----:B------:R-:W-:-:S05]  /*0170*/  IADD3 R3, PT, PT, -R5, RZ, RZ ;  /* 0x000000ff05037210 */ /* 0x000fca0007ffe1ff */
[----:B------:R-:W-:-:S05]  /*0180*/  IMAD R3, R3, UR5, R0 ;  /* 0x0000000503037c24 */ /* 0x000fca000f8e0200 */
[----:B------:R-:W-:-:S13]  /*0190*/  ISETP.GE.U32.AND P0, PT, R3, UR5, PT ;  /* 0x0000000503007c0c */ /* 0x000fda000bf06070 */
[----:B------:R-:W-:Y:S02]  /*01a0*/  @P0 IADD3 R3, PT, PT, R3, -UR5, RZ ;  /* 0x8000000503030c10 */ /* 0x000fe4000fffe0ff */
[----:B------:R-:W-:Y:S02]  /*01b0*/  @P0 IADD3 R5, PT, PT, R5, 0x1, RZ ;  /* 0x0000000105050810 */ /* 0x000fe40007ffe0ff */
[----:B------:R-:W-:Y:S02]  /*01c0*/  ISETP.GE.U32.AND P1, PT, R3, UR5, PT ;  /* 0x0000000503007c0c */ /* 0x000fe4000bf26070 */
[----:B------:R-:W0:Y:S11]  /*01d0*/  LDC.64 R2, c[0x0][0x398] ;  /* 0x0000e600ff027b82 */ /* 0x000e360000000a00 */
[----:B------:R-:W-:-:S02]  /*01e0*/  @P1 IADD3 R5, PT, PT, R5, 0x1, RZ ;  /* 0x0000000105051810 */ /* 0x000fc40007ffe0ff */
[----:B------:R-:W-:-:S04]  /*01f0*/  @!P2 LOP3.LUT R5, RZ, UR5, RZ, 0x33, !PT ;  /* 0x00000005ff05ac12 */ /* 0x000fc8000f8e33ff */
[----:B------:R-:W-:-:S05]  /*0200*/  IADD3 R7, PT, PT, -R5, RZ, RZ ;  /* 0x000000ff05077210 */ /* 0x000fca0007ffe1ff */
[----:B------:R-:W-:Y:S02]  /*0210*/  IMAD R0, R7, UR5, R0 ;  /* 0x0000000507007c24 */ /* 0x000fe4000f8e0200 */
[----:B------:R-:W5:Y:S02]  /*0220*/  LDC.64 R6, c[0x0][0x3a0] ;  /* 0x0000e800ff067b82 */ /* 0x000f640000000a00 */
[----:B-1----:R-:W-:-:S04]  /*0230*/  IMAD R15, R5, UR4, R0 ;  /* 0x00000004050f7c24 */ /* 0x002fc8000f8e0200 */
[----:B0-----:R-:W-:-:S05]  /*0240*/  IMAD.WIDE.U32 R4, R15, 0x4, R2 ;  /* 0x000000040f047825 */ /* 0x001fca00078e0002 */
[----:B---3--:R-:W3:Y:S01]  /*0250*/  LDG.E R17, desc[UR6][R4.64] ;  /* 0x0000000604117981 */ /* 0x008ee2000c1e1900 */
[----:B------:R-:W-:-:S05]  /*0260*/  IADD3 R19, PT, PT, R15, UR5, RZ ;  /* 0x000000050f137c10 */ /* 0x000fca000fffe0ff */
[----:B--2---:R-:W-:-:S04]  /*0270*/  IMAD.WIDE.U32 R8, R19, 0x4, R10 ;  /* 0x0000000413087825 */ /* 0x004fc800078e000a */
[----:B-----5:R-:W-:-:S05]  /*0280*/  IMAD.WIDE.U32 R6, R15, 0x4, R6 ;  /* 0x000000040f067825 */ /* 0x020fca00078e0006 */
[----:B---3--:R-:W-:Y:S04]  /*0290*/  STG.E desc[UR6][R6.64], R17 ;  /* 0x0000001106007986 */ /* 0x008fe8000c101906 */
[----:B------:R-:W2:Y:S01]  /*02a0*/  LDG.E R8, desc[UR6][R8.64] ;  /* 0x0000000608087981 */ /* 0x000ea2000c1e1900 */
[----:B------:R-:W-:-:S04]  /*02b0*/  IMAD.WIDE.U32 R10, R15, 0x4, R10 ;  /* 0x000000040f0a7825 */ /* 0x000fc800078e000a */
[----:B----4-:R-:W-:-:S04]  /*02c0*/  IMAD.WIDE.U32 R12, R15, 0x4, R12 ;  /* 0x000000040f0c7825 */ /* 0x010fc800078e000c */
[----:B--2---:R-:W-:-:S04]  /*02d0*/  FMUL R0, R17, R8 ;  /* 0x0000000811007220 */ /* 0x004fc80000400000 */
[----:B------:R-:W-:-:S05]  /*02e0*/  FADD R21, R17, -R0 ;  /* 0x8000000011157221 */ /* 0x000fca0000000000 */
[----:B------:R-:W-:Y:S04]  /*02f0*/  STG.E desc[UR6][R4.64], R21 ;  /* 0x0000001504007986 */ /* 0x000fe8000c101906 */
[----:B------:R-:W2:Y:S04]  /*0300*/  LDG.E R10, desc[UR6][R10.64] ;  /* 0x000000060a0a7981 */ /* 0x000ea8000c1e1900 */
[----:B------:R-:W2:Y:S01]  /*0310*/  LDG.E R13, desc[UR6][R12.64] ;  /* 0x000000060c0d7981 */ /* 0x000ea2000c1e1900 */
[----:B------:R-:W-:-:S04]  /*0320*/  IMAD.WIDE.U32 R2, R19, 0x4, R2 ;  /* 0x0000000413027825 */ /* 0x000fc800078e0002 */
[----:B--2---:R-:W-:-:S04]  /*0330*/  FADD R15, R10, -R13 ;  /* 0x8000000d0a0f7221 */ /* 0x004fc80000000000 */
[----:B------:R-:W-:-:S05]  /*0340*/  FMUL R15, R0, R15 ;  /* 0x0000000f000f7220 */ /* 0x000fca0000400000 */
[----:B------:R-:W-:Y:S01]  /*0350*/  STG.E desc[UR6][R2.64], R15 ;  /* 0x0000000f02007986 */ /* 0x000fe2000c101906 */
[----:B------:R-:W-:Y:S05]  /*0360*/  EXIT ;  /* 0x000000000000794d */ /* 0x000fea0003800000 */
.L_x_47:
        /* <DEDUP_REMOVED lines=9> */
.L_x_80:


//--------------------- .text._Z15swigluKernelF32jjPfS_j --------------------------
	.section	.text._Z15swigluKernelF32jjPfS_j,"ax",@progbits
	.align	128
        .global         _Z15swigluKernelF32jjPfS_j
        .type           _Z15swigluKernelF32jjPfS_j,@function
        .size           _Z15swigluKernelF32jjPfS_j,(.L_x_70 - _Z15swigluKernelF32jjPfS_j)
        .other          _Z15swigluKernelF32jjPfS_j,@"STO_CUDA_ENTRY STV_DEFAULT"
_Z15swigluKernelF32jjPfS_j:
.text._Z15swigluKernelF32jjPfS_j:
        /* <DEDUP_REMOVED lines=12> */
[----:B------:R-:W2:Y:S05]  /*00c0*/  LDCU.64 UR6, c[0x0][0x358] ;  /* 0x00006b00ff0677ac */ /* 0x000eaa0008000a00 */
[----:B0-----:R-:W0:Y:S02]  /*00d0*/  MUFU.RCP R4, R4 ;  /* 0x0000000400047308 */ /* 0x001e240000001000 */
[----:B0-----:R-:W-:-:S06]  /*00e0*/  VIADD R2, R4, 0xffffffe ;  /* 0x0ffffffe04027836 */ /* 0x001fcc0000000000 */
[----:B------:R0:W3:Y:S02]  /*00f0*/  F2I.FTZ.U32.TRUNC.NTZ R3, R2 ;  /* 0x0000000200037305 */ /* 0x0000e4000021f000 */
[----:B0-----:R-:W-:Y:S02]  /*0100*/  HFMA2 R2, -RZ, RZ, 0, 0 ;  /* 0x00000000ff027431 */ /* 0x001fe400000001ff */
[----:B---3--:R-:W-:-:S04]  /*0110*/  IMAD.MOV R5, RZ, RZ, -R3 ;  /* 0x000000ffff057224 */ /* 0x008fc800078e0a03 */
[----:B------:R-:W-:-:S04]  /*0120*/  IMAD R5, R5, UR5, RZ ;  /* 0x0000000505057c24 */ /* 0x000fc8000f8e02ff */
[----:B------:R-:W-:-:S06]  /*0130*/  IMAD.HI.U32 R3, R3, R5, R2 ;  /* 0x0000000503037227 */ /* 0x000fcc00078e0002 */
[----:B------:R-:W-:-:S04]  /*0140*/  IMAD.HI.U32 R3, R3, R0, RZ ;  /* 0x0000000003037227 */ /* 0x000fc800078e00ff */
[----:B------:R-:W-:-:S04]  /*0150*/  IMAD.MOV R5, RZ, RZ, -R3 ;  /* 0x000000ffff057224 */ /* 0x000fc800078e0a03 */
[----:B------:R-:W-:-:S05]  /*0160*/  IMAD R5, R5, UR5, R0 ;  /* 0x0000000505057c24 */ /* 0x000fca000f8e0200 */
[----:B------:R-:W-:-:S13]  /*0170*/  ISETP.GE.U32.AND P0, PT, R5, UR5, PT ;  /* 0x0000000505007c0c */ /* 0x000fda000bf06070 */
[----:B------:R-:W-:Y:S01]  /*0180*/  @P0 IADD3 R5, PT, PT, R5, -UR5, RZ ;  /* 0x8000000505050c10 */ /* 0x000fe2000fffe0ff */
[----:B------:R-:W-:-:S03]  /*0190*/  @P0 VIADD R3, R3, 0x1 ;  /* 0x0000000103030836 */ /* 0x000fc60000000000 */
[----:B------:R-:W-:Y:S02]  /*01a0*/  ISETP.GE.U32.AND P1, PT, R5, UR5, PT ;  /* 0x0000000505007c0c */ /* 0x000fe4000bf26070 */
[----:B------:R-:W0:Y:S11]  /*01b0*/  LDC.64 R4, c[0x0][0x388] ;  /* 0x0000e200ff047b82 */ /* 0x000e360000000a00 */
[----:B------:R-:W-:-:S02]  /*01c0*/  @P1 IADD3 R3, PT, PT, R3, 0x1, RZ ;  /* 0x0000000103031810 */ /* 0x000fc40007ffe0ff */
[----:B------:R-:W-:-:S05]  /*01d0*/  @!P2 LOP3.LUT R3, RZ, UR5, RZ, 0x33, !PT ;  /* 0x00000005ff03ac12 */ /* 0x000fca000f8e33ff */
[----:B------:R-:W-:-:S04]  /*01e0*/  IMAD.MOV R7, RZ, RZ, -R3 ;  /* 0x000000ffff077224 */ /* 0x000fc800078e0a03 */
[----:B------:R-:W-:-:S04]  /*01f0*/  IMAD R0, R7, UR5, R0 ;  /* 0x0000000507007c24 */ /* 0x000fc8000f8e0200 */
[----:B-1----:R-:W-:-:S05]  /*0200*/  IMAD R3, R3, UR4, R0 ;  /* 0x0000000403037c24 */ /* 0x002fca000f8e0200 */
[----:B------:R-:W-:-:S05]  /*0210*/  IADD3 R7, PT, PT, R3, UR5, RZ ;  /* 0x0000000503077c10 */ /* 0x000fca000fffe0ff */
[----:B0-----:R-:W-:-:S05]  /*0220*/  IMAD.WIDE.U32 R4, R7, 0x4, R4 ;  /* 0x0000000407047825 */ /* 0x001fca00078e0004 */
[----:B--2---:R-:W2:Y:S01]  /*0230*/  LDG.E R0, desc[UR6][R4.64] ;  /* 0x0000000604007981 */ /* 0x004ea2000c1e1900 */
[----:B------:R-:W-:Y:S01]  /*0240*/  IMAD.MOV.U32 R7, RZ, RZ, 0x3bbb989d ;  /* 0x3bbb989dff077424 */ /* 0x000fe200078e00ff */
[----:B------:R-:W-:Y:S01]  /*0250*/  MOV R9, 0x437c0000 ;  /* 0x437c000000097802 */ /* 0x000fe20000000f00 */
[----:B------:R-:W-:Y:S02]  /*0260*/  BSSY.RECONVERGENT B0, `(.L_x_48) ;  /* 0x0000014000007945 */ /* 0x000fe40003800200 */
[----:B--2---:R-:W-:-:S04]  /*0270*/  FFMA.SAT R2, R0, R7, 0.5 ;  /* 0x3f00000000027423 */ /* 0x004fc80000002007 */
[----:B------:R-:W-:-:S04]  /*0280*/  FFMA.RM R2, R2, R9, 12582913 ;  /* 0x4b40000102027423 */ /* 0x000fc80000004009 */
[C---:B------:R-:W-:Y:S01]  /*0290*/  FADD R7, R2.reuse, -12583039 ;  /* 0xcb40007f02077421 */ /* 0x040fe20000000000 */
[----:B------:R-:W-:-:S03]  /*02a0*/  IMAD.SHL.U32 R2, R2, 0x800000, RZ ;  /* 0x0080000002027824 */ /* 0x000fc600078e00ff */
[----:B------:R-:W-:-:S04]  /*02b0*/  FFMA R7, R0, 1.4426950216293334961, -R7 ;  /* 0x3fb8aa3b00077823 */ /* 0x000fc80000000807 */
[----:B------:R-:W-:-:S06]  /*02c0*/  FFMA R7, R0, 1.925963033500011079e-08, R7 ;  /* 0x32a5706000077823 */ /* 0x000fcc0000000007 */
[----:B------:R-:W0:Y:S02]  /*02d0*/  MUFU.EX2 R7, R7 ;  /* 0x0000000700077308 */ /* 0x000e240000000800 */
[----:B0-----:R-:W-:-:S05]  /*02e0*/  FFMA R0, R2, R7, 1 ;  /* 0x3f80000002007423 */ /* 0x001fca0000000007 */
[----:B------:R-:W-:-:S04]  /*02f0*/  IADD3 R2, PT, PT, R0, 0x1800000, RZ ;  /* 0x0180000000027810 */ /* 0x000fc80007ffe0ff */
[----:B------:R-:W-:-:S04]  /*0300*/  LOP3.LUT R2, R2, 0x7f800000, RZ, 0xc0, !PT ;  /* 0x7f80000002027812 */ /* 0x000fc800078ec0ff */
[----:B------:R-:W-:-:S13]  /*0310*/  ISETP.GT.U32.AND P0, PT, R2, 0x1ffffff, PT ;  /* 0x01ffffff0200780c */ /* 0x000fda0003f04070 */
[----:B------:R-:W-:Y:S05]  /*0320*/  @P0 BRA `(.L_x_49) ;  /* 0x00000000000c0947 */ /* 0x000fea0003800000 */
[----:B------:R-:W-:-:S07]  /*0330*/  MOV R6, 0x350 ;  /* 0x0000035000067802 */ /* 0x000fce0000000f00 */
[----:B------:R-:W-:Y:S05]  /*0340*/  CALL.REL.NOINC `($__internal_3_$__cuda_sm20_rcp_rn_f32_slowpath) ;  /* 0x0000000000447944 */ /* 0x000fea0003c00000 */
[----:B------:R-:W-:Y:S05]  /*0350*/  BRA `(.L_x_50) ;  /* 0x0000000000107947 */ /* 0x000fea0003800000 */
.L_x_49:
[----:B------:R-:W0:Y:S02]  /*0360*/  MUFU.RCP R11, R0 ;  /* 0x00000000000b7308 */ /* 0x000e240000001000 */
[----:B0-----:R-:W-:-:S04]  /*0370*/  FFMA R2, R0, R11, -1 ;  /* 0xbf80000000027423 */ /* 0x001fc8000000000b */
[----:B------:R-:W-:-:S04]  /*0380*/  FADD.FTZ R2, -R2, -RZ ;  /* 0x800000ff02027221 */ /* 0x000fc80000010100 */
[----:B------:R-:W-:-:S07]  /*0390*/  FFMA R11, R11, R2, R11 ;  /* 0x000000020b0b7223 */ /* 0x000fce000000000b */
.L_x_50:
[----:B------:R-:W-:Y:S05]  /*03a0*/  BSYNC.RECONVERGENT B0 ;  /* 0x0000000000007941 */ /* 0x000fea0003800200 */
.L_x_48:
[----:B------:R-:W0:Y:S08]  /*03b0*/  LDC.64 R6, c[0x0][0x390] ;  /* 0x0000e400ff067b82 */ /* 0x000e300000000a00 */
[----:B------:R-:W1:Y:S01]  /*03c0*/  LDC.64 R8, c[0x0][0x388] ;  /* 0x0000e200ff087b82 */ /* 0x000e620000000a00 */
[----:B0-----:R-:W-:-:S06]  /*03d0*/  IMAD.WIDE.U32 R6, R3, 0x4, R6 ;  /* 0x0000000403067825 */ /* 0x001fcc00078e0006 */
[----:B------:R-:W2:Y:S01]  /*03e0*/  LDG.E R7, desc[UR6][R6.64] ;  /* 0x0000000606077981 */ /* 0x000ea2000c1e1900 */
[----:B-1----:R-:W-:-:S05]  /*03f0*/  IMAD.WIDE.U32 R2, R3, 0x4, R8 ;  /* 0x0000000403027825 */ /* 0x002fca00078e0008 */
[----:B------:R-:W2:Y:S01]  /*0400*/  LDG.E R0, desc[UR6][R2.64] ;  /* 0x0000000602007981 */ /* 0x000ea2000c1e1900 */
[----:B------:R-:W-:-:S04]  /*0410*/  FADD R9, -R11, 1 ;  /* 0x3f8000000b097421 */ /* 0x000fc80000000100 */
[----:B--2---:R-:W-:-:S05]  /*0420*/  FFMA R9, R0, R9, R7 ;  /* 0x0000000900097223 */ /* 0x004fca0000000007 */
[----:B------:R-:W-:Y:S04]  /*0430*/  STG.E desc[UR6][R2.64], R9 ;  /* 0x0000000902007986 */ /* 0x000fe8000c101906 */
[----:B------:R-:W-:Y:S01]  /*0440*/  STG.E desc[UR6][R4.64], R11 ;  /* 0x0000000b04007986 */ /* 0x000fe2000c101906 */
[----:B------:R-:W-:Y:S05]  /*0450*/  EXIT ;  /* 0x000000000000794d */ /* 0x000fea0003800000 */
        .weak           $__internal_3_$__cuda_sm20_rcp_rn_f32_slowpath
        .type           $__internal_3_$__cuda_sm20_rcp_rn_f32_slowpath,@function
        .size           $__internal_3_$__cuda_sm20_rcp_rn_f32_slowpath,(.L_x_70 - $__internal_3_$__cuda_sm20_rcp_rn_f32_slowpath)
$__internal_3_$__cuda_sm20_rcp_rn_f32_slowpath:
        /* <DEDUP_REMOVED lines=15> */
.L_x_52:
        /* <DEDUP_REMOVED lines=33> */
.L_x_54:
[----:B------:R0:W1:Y:S02]  /*0760*/  MUFU.RCP R7, R0 ;  /* 0x0000000000077308 */ /* 0x0000640000001000 */
.L_x_53:
[----:B------:R-:W-:Y:S05]  /*0770*/  BSYNC.RECONVERGENT B1 ;  /* 0x0000000000017941 */ /* 0x000fea0003800200 */
.L_x_51:
[----:B-1----:R-:W-:Y:S01]  /*0780*/  MOV R11, R7 ;  /* 0x00000007000b7202 */ /* 0x002fe20000000f00 */
[----:B------:R-:W-:-:S04]  /*0790*/  HFMA2 R7, -RZ, RZ, 0, 0 ;  /* 0x00000000ff077431 */ /* 0x000fc800000001ff */
[----:B0-----:R-:W-:Y:S05]  /*07a0*/  RET.REL.NODEC R6 `(_Z15swigluKernelF32jjPfS_j) ;  /* 0xfffffff806147950 */ /* 0x001fea0003c3ffff */
.L_x_55:
        /* <DEDUP_REMOVED lines=13> */
.L_x_70:


//--------------------- .text._Z19adamUpdateKernelF32jfPfS_S_S_fff --------------------------
	.section	.text._Z19adamUpdateKernelF32jfPfS_S_S_fff,"ax",@progbits
	.align	128
        .global         _Z19adamUpdateKernelF32jfPfS_S_S_fff
        .type           _Z19adamUpdateKernelF32jfPfS_S_S_fff,@function
        .size           _Z19adamUpdateKernelF32jfPfS_S_S_fff,(.L_x_82 - _Z19adamUpdateKernelF32jfPfS_S_S_fff)
        .other          _Z19adamUpdateKernelF32jfPfS_S_S_fff,@"STO_CUDA_ENTRY STV_DEFAULT"
_Z19adamUpdateKernelF32jfPfS_S_S_fff:
.text._Z19adamUpdateKernelF32jfPfS_S_S_fff:
[----:B------:R-:W-:Y:S01]  /*0000*/  LDC R1, c[0x0][0x37c] ;  /* 0x0000df00ff017b82 */ /* 0x000fe20000000800 */
[----:B------:R-:W0:Y:S07]  /*0010*/  S2R R0, SR_TID.X ;  /* 0x0000000000007919 */ /* 0x000e2e0000002100 */
[----:B------:R-:W0:Y:S01]  /*0020*/  S2UR UR4, SR_CTAID.X ;  /* 0x00000000000479c3 */ /* 0x000e220000002500 */
[----:B------:R-:W1:Y:S07]  /*0030*/  LDCU UR5, c[0x0][0x380] ;  /* 0x00007000ff0577ac */ /* 0x000e6e0008000800 */
[----:B------:R-:W0:Y:S02]  /*0040*/  LDC R11, c[0x0][0x360] ;  /* 0x0000d800ff0b7b82 */ /* 0x000e240000000800 */
[----:B0-----:R-:W-:-:S05]  /*0050*/  IMAD R11, R11, UR4, R0 ;  /* 0x000000040b0b7c24 */ /* 0x001fca000f8e0200 */
[----:B-1----:R-:W-:-:S13]  /*0060*/  ISETP.GE.U32.AND P0, PT, R11, UR5, PT ;  /* 0x000000050b007c0c */ /* 0x002fda000bf06070 */
[----:B------:R-:W-:Y:S05]  /*0070*/  @P0 EXIT ;  /* 0x000000000000094d */ /* 0x000fea0003800000 */
[----:B------:R-:W0:Y:S01]  /*0080*/  LDC.64 R6, c[0x0][0x388] ;  /* 0x0000e200ff067b82 */ /* 0x000e220000000a00 */
[----:B------:R-:W1:Y:S01]  /*0090*/  LDCU.64 UR4, c[0x0][0x358] ;  /* 0x00006b00ff0477ac */ /* 0x000e620008000a00 */
[----:B------:R-:W2:Y:S06]  /*00a0*/  LDCU.64 UR8, c[0x0][0x3a8] ;  /* 0x00007500ff0877ac */ /* 0x000eac0008000a00 */
[----:B------:R-:W3:Y:S01]  /*00b0*/  LDC.64 R2, c[0x0][0x390] ;  /* 0x0000e400ff027b82 */ /* 0x000ee20000000a00 */
[----:B------:R-:W4:Y:S07]  /*00c0*/  LDCU UR6, c[0x0][0x384] ;  /* 0x00007080ff0677ac */ /* 0x000f2e0008000800 */
[----:B------:R-:W5:Y:S01]  /*00d0*/  LDC.64 R8, c[0x0][0x398] ;  /* 0x0000e600ff087b82 */ /* 0x000f620000000a00 */
[----:B0-----:R-:W-:-:S07]  /*00e0*/  IMAD.WIDE.U32 R6, R11, 0x4, R6 ;  /* 0x000000040b067825 */ /* 0x001fce00078e0006 */
[----:B------:R-:W0:Y:S01]  /*00f0*/  LDC.64 R4, c[0x0][0x3a0] ;  /* 0x0000e800ff047b82 */ /* 0x000e220000000a00 */
[----:B-1----:R-:W2:Y:S01]  /*0100*/  LDG.E R6, desc[UR4][R6.64] ;  /* 0x0000000406067981 */ /* 0x002ea2000c1e1900 */
[----:B---3--:R-:W-:-:S05]  /*0110*/  IMAD.WIDE.U32 R2, R11, 0x4, R2 ;  /* 0x000000040b027825 */ /* 0x008fca00078e0002 */
[----:B------:R-:W3:Y:S01]  /*0120*/  LDG.E R0, desc[UR4][R2.64] ;  /* 0x0000000402007981 */ /* 0x000ee2000c1e1900 */
[----:B-----5:R-:W-:-:S05]  /*0130*/  IMAD.WIDE.U32 R8, R11, 0x4, R8 ;  /* 0x000000040b087825 */ /* 0x020fca00078e0008 */
[----:B------:R-:W5:Y:S01]  /*0140*/  LDG.E R10, desc[UR4][R8.64] ;  /* 0x00000004080a7981 */ /* 0x000f62000c1e1900 */
[----:B0-----:R-:W-:-:S04]  /*0150*/  IMAD.WIDE.U32 R4, R11, 0x4, R4 ;  /* 0x000000040b047825 */ /* 0x001fc800078e0004 */
[----:B--2---:R-:W-:Y:S01]  /*0160*/  FMUL R12, R6, 0.0010000000474974513054 ;  /* 0x3a83126f060c7820 */ /* 0x004fe20000400000 */
[----:B---3--:R-:W-:Y:S02]  /*0170*/  FMUL R13, R0, 0.89999997615814208984 ;  /* 0x3f666666000d7820 */ /* 0x008fe40000400000 */
[----:B------:R-:W0:Y:S02]  /*0180*/  LDC R0, c[0x0][0x3b0] ;  /* 0x0000ec00ff007b82 */ /* 0x000e240000000800 */
[----:B------:R-:W-:Y:S01]  /*0190*/  FFMA R13, R6, 0.10000000149011611938, R13 ;  /* 0x3dcccccd060d7823 */ /* 0x000fe2000000000d */
[----:B-----5:R-:W-:-:S04]  /*01a0*/  FMUL R15, R10, 0.99900001287460327148 ;  /* 0x3f7fbe770a0f7820 */ /* 0x020fc80000400000 */
[----:B------:R-:W-:Y:S01]  /*01b0*/  FFMA R15, R6, R12, R15 ;  /* 0x0000000c060f7223 */ /* 0x000fe2000000000f */
[----:B------:R-:W-:Y:S04]  /*01c0*/  STG.E desc[UR4][R2.64], R13 ;  /* 0x0000000d02007986 */ /* 0x000fe8000c101904 */
[----:B------:R-:W-:Y:S04]  /*01d0*/  STG.E desc[UR4][R8.64], R15 ;  /* 0x0000000f08007986 */ /* 0x000fe8000c101904 */
[----:B------:R-:W2:Y:S01]  /*01e0*/  LDG.E R11, desc[UR4][R4.64] ;  /* 0x00000004040b7981 */ /* 0x000ea2000c1e1900 */
[----:B0-----:R-:W-:-:S05]  /*01f0*/  FFMA R0, R15, UR9, R0 ;  /* 0x000000090f007c23 */ /* 0x001fca0008000000 */
[----:B------:R-:W-:-:S04]  /*0200*/  SHF.R.U32.HI R6, RZ, 0x1, R0 ;  /* 0x00000001ff067819 */ /* 0x000fc80000011600 */
[----:B------:R-:W-:-:S05]  /*0210*/  IADD3 R7, PT, PT, -R6, 0x5f1ffff9, RZ ;  /* 0x5f1ffff906077810 */ /* 0x000fca0007ffe1ff */
[----:B------:R-:W-:Y:S01]  /*0220*/  FMUL R6, R0, R7 ;  /* 0x0000000700067220 */ /* 0x000fe20000400000 */
[----:B----4-:R-:W-:-:S03]  /*0230*/  FMUL R0, R13, UR6 ;  /* 0x000000060d007c20 */ /* 0x010fc60008400000 */
[C---:B------:R-:W-:Y:S01]  /*0240*/  FFMA R6, R7.reuse, -R6, 2.3892445564270019531 ;  /* 0x4018e96207067423 */ /* 0x040fe20000000806 */
[----:B------:R-:W-:Y:S01]  /*0250*/  FMUL R7, R7, 0.70395225286483764648 ;  /* 0x3f34363707077820 */ /* 0x000fe20000400000 */
[----:B------:R-:W-:-:S03]  /*0260*/  FMUL R0, R0, UR8 ;  /* 0x0000000800007c20 */ /* 0x000fc60008400000 */
[----:B------:R-:W-:-:S04]  /*0270*/  FMUL R7, R7, R6 ;  /* 0x0000000607077220 */ /* 0x000fc80000400000 */
[----:B--2---:R-:W-:-:S05]  /*0280*/  FFMA R7, R0, R7, R11 ;  /* 0x0000000700077223 */ /* 0x004fca000000000b */
[----:B------:R-:W-:Y:S01]  /*0290*/  STG.E desc[UR4][R4.64], R7 ;  /* 0x0000000704007986 */ /* 0x000fe2000c101904 */
[----:B------:R-:W-:Y:S05]  /*02a0*/  EXIT ;  /* 0x000000000000794d */ /* 0x000fea0003800000 */
.L_x_56:
        /* <DEDUP_REMOVED lines=13> */
.L_x_82:


//--------------------- .text._Z30randomizeDeviceTensorKernelF32jjPfjjff --------------------------
	.section	.text._Z30randomizeDeviceTensorKernelF32jjPfjjff,"ax",@progbits
	.align	128
        .global         _Z30randomizeDeviceTensorKernelF32jjPfjjff
        .type           _Z30randomizeDeviceTensorKernelF32jjPfjjff,@function
        .size           _Z30randomizeDeviceTensorKernelF32jjPfjjff,(.L_x_71 - _Z30randomizeDeviceTensorKernelF32jjPfjjff)
        .other          _Z30randomizeDeviceTensorKernelF32jjPfjjff,@"STO_CUDA_ENTRY STV_DEFAULT"
_Z30randomizeDeviceTensorKernelF32jjPfjjff:
.text._Z30randomizeDeviceTensorKernelF32jjPfjjff:
        /* <DEDUP_REMOVED lines=11> */
[----:B------:R-:W1:Y:S01]  /*00b0*/  LDCU UR4, c[0x0][0x394] ;  /* 0x00007280ff0477ac */ /* 0x000e620008000800 */
[----:B------:R-:W-:Y:S01]  /*00c0*/  IMAD.MOV.U32 R9, RZ, RZ, 0x37800080 ;  /* 0x37800080ff097424 */ /* 0x000fe200078e00ff */
[----:B------:R-:W-:Y:S01]  /*00d0*/  ISETP.NE.U32.AND P2, PT, RZ, UR5, PT ;  /* 0x00000005ff007c0c */ /* 0x000fe2000bf45070 */
[----:B------:R-:W2:Y:S04]  /*00e0*/  LDCU.64 UR6, c[0x0][0x358] ;  /* 0x00006b00ff0677ac */ /* 0x000ea80008000a00 */
[----:B0-----:R-:W0:Y:S02]  /*00f0*/  MUFU.RCP R2, R2 ;  /* 0x0000000200027308 */ /* 0x001e240000001000 */
[----:B0-----:R-:W-:-:S06]  /*0100*/  VIADD R4, R2, 0xffffffe ;  /* 0x0ffffffe02047836 */ /* 0x001fcc0000000000 */
[----:B------:R0:W3:Y:S02]  /*0110*/  F2I.FTZ.U32.TRUNC.NTZ R5, R4 ;  /* 0x0000000400057305 */ /* 0x0000e4000021f000 */
[----:B0-----:R-:W-:Y:S02]  /*0120*/  IMAD.MOV.U32 R4, RZ, RZ, RZ ;  /* 0x000000ffff047224 */ /* 0x001fe400078e00ff */
[----:B---3--:R-:W-:-:S04]  /*0130*/  IMAD.MOV R7, RZ, RZ, -R5 ;  /* 0x000000ffff077224 */ /* 0x008fc800078e0a05 */
[----:B------:R-:W-:-:S04]  /*0140*/  IMAD R7, R7, UR5, RZ ;  /* 0x0000000507077c24 */ /* 0x000fc8000f8e02ff */
[----:B------:R-:W-:-:S04]  /*0150*/  IMAD.HI.U32 R6, R5, R7, R4 ;  /* 0x0000000705067227 */ /* 0x000fc800078e0004 */
[C---:B------:R-:W-:Y:S02]  /*0160*/  IMAD R5, R0.reuse, -0x3361d2af, RZ ;  /* 0xcc9e2d5100057824 */ /* 0x040fe400078e02ff */
[----:B------:R-:W-:Y:S02]  /*0170*/  IMAD R0, R0, 0x16a88000, RZ ;  /* 0x16a8800000007824 */ /* 0x000fe400078e02ff */
[----:B------:R-:W-:-:S03]  /*0180*/  IMAD.HI.U32 R2, R6, R3, RZ ;  /* 0x0000000306027227 */ /* 0x000fc600078e00ff */
[----:B------:R-:W-:Y:S01]  /*0190*/  LEA.HI R0, R5, R0, RZ, 0xf ;  /* 0x0000000005007211 */ /* 0x000fe200078f78ff */
[----:B------:R-:W-:Y:S01]  /*01a0*/  IMAD.MOV.U32 R7, RZ, RZ, 0x5 ;  /* 0x00000005ff077424 */ /* 0x000fe200078e00ff */
[----:B------:R-:W-:-:S03]  /*01b0*/  IADD3 R6, PT, PT, -R2, RZ, RZ ;  /* 0x000000ff02067210 */ /* 0x000fc60007ffe1ff */
[----:B------:R-:W-:Y:S02]  /*01c0*/  IMAD R4, R0, 0x1b873593, RZ ;  /* 0x1b87359300047824 */ /* 0x000fe400078e02ff */
[----:B------:R-:W-:-:S03]  /*01d0*/  IMAD R0, R6, UR5, R3 ;  /* 0x0000000506007c24 */ /* 0x000fc6000f8e0203 */
[----:B-1----:R-:W-:Y:S02]  /*01e0*/  LOP3.LUT R4, R4, UR4, RZ, 0x3c, !PT ;  /* 0x0000000404047c12 */ /* 0x002fe4000f8e3cff */
[----:B------:R-:W-:Y:S02]  /*01f0*/  ISETP.GE.U32.AND P0, PT, R0, UR5, PT ;  /* 0x0000000500007c0c */ /* 0x000fe4000bf06070 */
[----:B------:R-:W-:Y:S02]  /*0200*/  SHF.L.W.U32.HI R6, R4, 0xd, R4 ;  /* 0x0000000d04067819 */ /* 0x000fe40000010e04 */
[----:B------:R-:W0:Y:S03]  /*0210*/  LDC.64 R4, c[0x0][0x398] ;  /* 0x0000e600ff047b82 */ /* 0x000e260000000a00 */
[----:B------:R-:W-:-:S05]  /*0220*/  IMAD R6, R6, R7, -0x19ab949c ;  /* 0xe6546b6406067424 */ /* 0x000fca00078e0207 */
[----:B------:R-:W-:Y:S01]  /*0230*/  SHF.R.U32.HI R7, RZ, 0x10, R6 ;  /* 0x00000010ff077819 */ /* 0x000fe20000011606 */
[----:B------:R-:W-:Y:S02]  /*0240*/  @P0 VIADD R0, R0, -UR5 ;  /* 0x8000000500000c36 */ /* 0x000fe40008000000 */
[----:B------:R-:W-:Y:S01]  /*0250*/  @P0 VIADD R2, R2, 0x1 ;  /* 0x0000000102020836 */ /* 0x000fe20000000000 */
[----:B------:R-:W-:Y:S02]  /*0260*/  LOP3.LUT R7, R6, 0x4, R7, 0x96, !PT ;  /* 0x0000000406077812 */ /* 0x000fe400078e9607 */
[----:B------:R-:W-:Y:S02]  /*0270*/  ISETP.GE.U32.AND P1, PT, R0, UR5, PT ;  /* 0x0000000500007c0c */ /* 0x000fe4000bf26070 */
[----:B------:R-:W-:Y:S01]  /*0280*/  MOV R0, 0x477fff00 ;  /* 0x477fff0000007802 */ /* 0x000fe20000000f00 */
[----:B------:R-:W-:-:S04]  /*0290*/  IMAD R7, R7, -0x7a143595, RZ ;  /* 0x85ebca6b07077824 */ /* 0x000fc800078e02ff */
[----:B------:R-:W-:Y:S01]  /*02a0*/  FFMA R0, R9, -R0, 1 ;  /* 0x3f80000009007423 */ /* 0x000fe20000000800 */
[----:B------:R-:W-:-:S03]  /*02b0*/  SHF.R.U32.HI R6, RZ, 0xd, R7 ;  /* 0x0000000dff067819 */ /* 0x000fc60000011607 */
[----:B------:R-:W-:Y:S01]  /*02c0*/  FFMA R9, R0, R9, 1.525902189314365387e-05 ;  /* 0x3780008000097423 */ /* 0x000fe20000000009 */
[----:B0-----:R-:W-:Y:S01]  /*02d0*/  FADD R0, R5, -R4 ;  /* 0x8000000405007221 */ /* 0x001fe20000000000 */
[----:B------:R-:W-:Y:S01]  /*02e0*/  @P1 VIADD R2, R2, 0x1 ;  /* 0x0000000102021836 */ /* 0x000fe20000000000 */
[----:B------:R-:W-:Y:S02]  /*02f0*/  LOP3.LUT R4, R6, R7, RZ, 0x3c, !PT ;  /* 0x0000000706047212 */ /* 0x000fe400078e3cff */
[----:B------:R-:W0:Y:S01]  /*0300*/  FCHK P0, R0, 65535 ;  /* 0x477fff0000007902 */ /* 0x000e220000000000 */
[----:B------:R-:W-:Y:S01]  /*0310*/  @!P2 LOP3.LUT R2, RZ, UR5, RZ, 0x33, !PT ;  /* 0x00000005ff02ac12 */ /* 0x000fe2000f8e33ff */
[----:B------:R-:W-:Y:S01]  /*0320*/  FFMA R5, R0, R9, RZ ;  /* 0x0000000900057223 */ /* 0x000fe200000000ff */
[----:B------:R-:W-:-:S03]  /*0330*/  IMAD R4, R4, -0x3d4d51cb, RZ ;  /* 0xc2b2ae3504047824 */ /* 0x000fc600078e02ff */
[----:B------:R-:W-:Y:S01]  /*0340*/  FFMA R6, R5, -65535, R0 ;  /* 0xc77fff0005067823 */ /* 0x000fe20000000000 */
[----:B------:R-:W-:-:S03]  /*0350*/  IMAD.MOV R8, RZ, RZ, -R2 ;  /* 0x000000ffff087224 */ /* 0x000fc600078e0a02 */
[----:B------:R-:W-:Y:S01]  /*0360*/  FFMA R9, R9, R6, R5 ;  /* 0x0000000609097223 */ /* 0x000fe20000000005 */
[----:B------:R-:W-:Y:S01]  /*0370*/  IMAD R3, R8, UR5, R3 ;  /* 0x0000000508037c24 */ /* 0x000fe2000f8e0203 */
[----:B------:R-:W-:Y:S01]  /*0380*/  SHF.R.U32.HI R5, RZ, 0x10, R4 ;  /* 0x00000010ff057819 */ /* 0x000fe20000011604 */
[----:B0-2---:R-:W-:Y:S06]  /*0390*/  @!P0 BRA `(.L_x_57) ;  /* 0x00000000000c8947 */ /* 0x005fec0003800000 */
[----:B------:R-:W-:-:S07]  /*03a0*/  MOV R6, 0x3c0 ;  /* 0x000003c000067802 */ /* 0x000fce0000000f00 */
[----:B------:R-:W-:Y:S05]  /*03b0*/  CALL.REL.NOINC `($__internal_4_$__cuda_sm3x_div_rn_noftz_f32_slowpath) ;  /* 0x0000000000407944 */ /* 0x000fea0003c00000 */
[----:B------:R-:W-:-:S07]  /*03c0*/  MOV R9, R0 ;  /* 0x0000000000097202 */ /* 0x000fce0000000f00 */
.L_x_57:
[----:B------:R-:W0:Y:S01]  /*03d0*/  LDCU UR4, c[0x0][0x390] ;  /* 0x00007200ff0477ac */ /* 0x000e220008000800 */
[----:B------:R-:W1:Y:S01]  /*03e0*/  LDC.64 R6, c[0x0][0x388] ;  /* 0x0000e200ff067b82 */ /* 0x000e620000000a00 */
[----:B------:R-:W2:Y:S01]  /*03f0*/  I2F.U16 R8, R4.H1 ;  /* 0x1000000400087306 */ /* 0x000ea20000101000 */
[----:B------:R-:W-:Y:S01]  /*0400*/  LOP3.LUT R5, R5, 0xffff, R4, 0x78, !PT ;  /* 0x0000ffff05057812 */ /* 0x000fe200078e7804 */
[----:B------:R-:W2:Y:S03]  /*0410*/  LDCU UR5, c[0x0][0x398] ;  /* 0x00007300ff0577ac */ /* 0x000ea60008000800 */
[----:B------:R-:W-:Y:S01]  /*0420*/  I2FP.F32.U32 R0, R5 ;  /* 0x0000000500007245 */ /* 0x000fe20000201000 */
[----:B0-----:R-:W-:-:S04]  /*0430*/  IMAD R3, R2, UR4, R3 ;  /* 0x0000000402037c24 */ /* 0x001fc8000f8e0203 */
[C---:B------:R-:W-:Y:S02]  /*0440*/  VIADD R11, R3.reuse, 0x1 ;  /* 0x00000001030b7836 */ /* 0x040fe40000000000 */
[-C--:B--2---:R-:W-:Y:S01]  /*0450*/  FFMA R5, R8, R9.reuse, UR5 ;  /* 0x0000000508057e23 */ /* 0x084fe20008000009 */
[----:B------:R-:W-:Y:S01]  /*0460*/  FFMA R9, R0, R9, UR5 ;  /* 0x0000000500097e23 */ /* 0x000fe20008000009 */
[----:B-1----:R-:W-:-:S04]  /*0470*/  IMAD.WIDE.U32 R2, R3, 0x4, R6 ;  /* 0x0000000403027825 */ /* 0x002fc800078e0006 */
[----:B------:R-:W-:Y:S01]  /*0480*/  IMAD.WIDE.U32 R6, R11, 0x4, R6 ;  /* 0x000000040b067825 */ /* 0x000fe200078e0006 */
[----:B------:R-:W-:Y:S04]  /*0490*/  STG.E desc[UR6][R2.64], R9 ;  /* 0x0000000902007986 */ /* 0x000fe8000c101906 */
[----:B------:R-:W-:Y:S01]  /*04a0*/  STG.E desc[UR6][R6.64], R5 ;  /* 0x0000000506007986 */ /* 0x000fe2000c101906 */
[----:B------:R-:W-:Y:S05]  /*04b0*/  EXIT ;  /* 0x000000000000794d */ /* 0x000fea0003800000 */
        .weak           $__internal_4_$__cuda_sm3x_div_rn_noftz_f32_slowpath
        .type           $__internal_4_$__cuda_sm3x_div_rn_noftz_f32_slowpath,@function
        .size           $__internal_4_$__cuda_sm3x_div_rn_noftz_f32_slowpath,(.L_x_71 - $__internal_4_$__cuda_sm3x_div_rn_noftz_f32_slowpath)
$__internal_4_$__cuda_sm3x_div_rn_noftz_f32_slowpath:
[--C-:B------:R-:W-:Y:S01]  /*04c0*/  SHF.R.U32.HI R7, RZ, 0x17, R0.reuse ;  /* 0x00000017ff077819 */ /* 0x100fe20000011600 */
[----:B------:R-:W-:-:S03]  /*04d0*/  IMAD.MOV.U32 R8, RZ, RZ, R0 ;  /* 0x000000ffff087224 */ /* 0x000fc600078e0000 */
[----:B------:R-:W-:-:S05]  /*04e0*/  LOP3.LUT R7, R7, 0xff, RZ, 0xc0, !PT ;  /* 0x000000ff07077812 */ /* 0x000fca00078ec0ff */
[----:B------:R-:W-:-:S05]  /*04f0*/  VIADD R10, R7, 0xffffffff ;  /* 0xffffffff070a7836 */ /* 0x000fca0000000000 */
[----:B------:R-:W-:-:S13]  /*0500*/  ISETP.GT.U32.OR P0, PT, R10, 0xfd, !PT ;  /* 0x000000fd0a00780c */ /* 0x000fda0007f04470 */
[----:B------:R-:W-:Y:S01]  /*0510*/  @!P0 MOV R9, RZ ;  /* 0x000000ff00098202 */ /* 0x000fe20000000f00 */
[----:B------:R-:W-:Y:S06]  /*0520*/  @!P0 BRA `(.L_x_58) ;  /* 0x00000000003c8947 */ /* 0x000fec0003800000 */
[----:B------:R-:W-:-:S13]  /*0530*/  FSETP.GTU.FTZ.AND P0, PT, |R0|, +INF , PT ;  /* 0x7f8000000000780b */ /* 0x000fda0003f1c200 */
[----:B------:R-:W-:Y:S05]  /*0540*/  @P0 BRA `(.L_x_59) ;  /* 0x0000000400280947 */ /* 0x000fea0003800000 */
[----:B------:R-:W-:-:S05]  /*0550*/  IMAD.MOV.U32 R9, RZ, RZ, 0x477fff00 ;  /* 0x477fff00ff097424 */ /* 0x000fca00078e00ff */
[----:B------:R-:W-:-:S13]  /*0560*/  LOP3.LUT P0, RZ, R9, 0x7fffffff, R8, 0xc8, !PT ;  /* 0x7fffffff09ff7812 */ /* 0x000fda000780c808 */
[----:B------:R-:W-:Y:S05]  /*0570*/  @!P0 BRA `(.L_x_60) ;  /* 0x0000000400148947 */ /* 0x000fea0003800000 */
[----:B------:R-:W-:-:S13]  /*0580*/  LOP3.LUT P0, RZ, R8, 0x7fffffff, RZ, 0xc0, !PT ;  /* 0x7fffffff08ff7812 */ /* 0x000fda000780c0ff */
[----:B------:R-:W-:Y:S05]  /*0590*/  @!P0 BRA `(.L_x_61) ;  /* 0x0000000400048947 */ /* 0x000fea0003800000 */
[----:B------:R-:W-:Y:S02]  /*05a0*/  FSETP.NEU.FTZ.AND P0, PT, |R0|, +INF , PT ;  /* 0x7f8000000000780b */ /* 0x000fe40003f1d200 */
[----:B------:R-:W-:-:S04]  /*05b0*/  LOP3.LUT P1, RZ, R9, 0x7fffffff, RZ, 0xc0, !PT ;  /* 0x7fffffff09ff7812 */ /* 0x000fc8000782c0ff */
[----:B------:R-:W-:-:S13]  /*05c0*/  PLOP3.LUT P0, PT, P0, P1, PT, 0x2f, 0xf2 ;  /* 0x0000000000f2781c */ /* 0x000fda0000702577 */
[----:B------:R-:W-:Y:S05]  /*05d0*/  @P0 BRA `(.L_x_62) ;  /* 0x0000000000e80947 */ /* 0x000fea0003800000 */
[----:B------:R-:W-:-:S13]  /*05e0*/  ISETP.GE.AND P0, PT, R10, RZ, PT ;  /* 0x000000ff0a00720c */ /* 0x000fda0003f06270 */
[----:B------:R-:W-:Y:S02]  /*05f0*/  @P0 IMAD.MOV.U32 R9, RZ, RZ, RZ ;  /* 0x000000ffff090224 */ /* 0x000fe400078e00ff */
[----:B------:R-:W-:Y:S01]  /*0600*/  @!P0 FFMA R8, R0, 1.84467440737095516160e+19, RZ ;  /* 0x5f80000000088823 */ /* 0x000fe200000000ff */
[----:B------:R-:W-:-:S07]  /*0610*/  @!P0 IMAD.MOV.U32 R9, RZ, RZ, -0x40 ;  /* 0xffffffc0ff098424 */ /* 0x000fce00078e00ff */
.L_x_58:
[----:B------:R-:W-:Y:S01]  /*0620*/  UMOV UR4, 0x477fff00 ;  /* 0x477fff0000047882 */ /* 0x000fe20000000000 */
[----:B------:R-:W-:Y:S01]  /*0630*/  IADD3 R7, PT, PT, R7, -0x7f, RZ ;  /* 0xffffff8107077810 */ /* 0x000fe20007ffe0ff */
[----:B------:R-:W-:-:S03]  /*0640*/  UIADD3 UR4, UPT, UPT, UR4, -0x7800000, URZ ;  /* 0xf880000004047890 */ /* 0x000fc6000fffe0ff */
[----:B------:R-:W-:Y:S01]  /*0650*/  IADD3 R9, PT, PT, R9, -0xf, R7 ;  /* 0xfffffff109097810 */ /* 0x000fe20007ffe007 */
[----:B------:R-:W-:Y:S02]  /*0660*/  IMAD R0, R7, -0x800000, R8 ;  /* 0xff80000007007824 */ /* 0x000fe400078e0208 */
[----:B------:R-:W-:-:S03]  /*0670*/  FADD.FTZ R11, -RZ, -UR4 ;  /* 0x80000004ff0b7e21 */ /* 0x000fc60008010100 */
[----:B------:R-:W0:Y:S02]  /*0680*/  MUFU.RCP R10, UR4 ;  /* 0x00000004000a7d08 */ /* 0x000e240008001000 */
        /* <DEDUP_REMOVED lines=8> */
[----:B------:R-:W-:-:S05]  /*0710*/  LOP3.LUT R8, R8, 0xff, RZ, 0xc0, !PT ;  /* 0x000000ff08087812 */ /* 0x000fca00078ec0ff */
[----:B------:R-:W-:-:S04]  /*0720*/  IMAD.IADD R12, R8, 0x1, R9 ;  /* 0x00000001080c7824 */ /* 0x000fc800078e0209 */
        /* <DEDUP_REMOVED lines=11> */
[-CC-:B------:R-:W-:Y:S01]  /*07e0*/  FFMA.RM R8, R13, R11.reuse, R10.reuse ;  /* 0x0000000b0d087223 */ /* 0x180fe2000000400a */
[C---:B------:R-:W-:Y:S02]  /*07f0*/  ISETP.NE.AND P2, PT, R12.reuse, RZ, PT ;  /* 0x000000ff0c00720c */ /* 0x040fe40003f45270 */
[C---:B------:R-:W-:Y:S02]  /*0800*/  ISETP.NE.AND P1, PT, R12.reuse, RZ, PT ;  /* 0x000000ff0c00720c */ /* 0x040fe40003f25270 */
[----:B------:R-:W-:Y:S01]  /*0810*/  LOP3.LUT R9, R7, 0x7fffff, RZ, 0xc0, !PT ;  /* 0x007fffff07097812 */ /* 0x000fe200078ec0ff */
[----:B------:R-:W-:Y:S01]  /*0820*/  FFMA.RP R7, R13, R11, R10 ;  /* 0x0000000b0d077223 */ /* 0x000fe2000000800a */
[----:B------:R-:W-:Y:S01]  /*0830*/  IADD3 R10, PT, PT, R12, 0x20, RZ ;  /* 0x000000200c0a7810 */ /* 0x000fe20007ffe0ff */
[----:B------:R-:W-:Y:S01]  /*0840*/  IMAD.MOV R11, RZ, RZ, -R12 ;  /* 0x000000ffff0b7224 */ /* 0x000fe200078e0a0c */
[----:B------:R-:W-:-:S02]  /*0850*/  LOP3.LUT R9, R9, 0x800000, RZ, 0xfc, !PT ;  /* 0x0080000009097812 */ /* 0x000fc400078efcff */
[----:B------:R-:W-:Y:S02]  /*0860*/  FSETP.NEU.FTZ.AND P0, PT, R7, R8, PT ;  /* 0x000000080700720b */ /* 0x000fe40003f1d000 */
[----:B------:R-:W-:Y:S02]  /*0870*/  SHF.L.U32 R10, R9, R10, RZ ;  /* 0x0000000a090a7219 */ /* 0x000fe400000006ff */
[----:B------:R-:W-:Y:S02]  /*0880*/  SEL R8, R11, RZ, P2 ;  /* 0x000000ff0b087207 */ /* 0x000fe40001000000 */
[----:B------:R-:W-:Y:S02]  /*0890*/  ISETP.NE.AND P1, PT, R10, RZ, P1 ;  /* 0x000000ff0a00720c */ /* 0x000fe40000f25270 */
[----:B------:R-:W-:Y:S02]  /*08a0*/  SHF.R.U32.HI R8, RZ, R8, R9 ;  /* 0x00000008ff087219 */ /* 0x000fe40000011609 */
[----:B------:R-:W-:-:S02]  /*08b0*/  PLOP3.LUT P0, PT, P0, P1, PT, 0xf8, 0x8f ;  /* 0x00000000008f781c */ /* 0x000fc40000703f70 */
[----:B------:R-:W-:Y:S02]  /*08c0*/  SHF.R.U32.HI R10, RZ, 0x1, R8 ;  /* 0x00000001ff0a7819 */ /* 0x000fe40000011608 */
[----:B------:R-:W-:-:S04]  /*08d0*/  SEL R7, RZ, 0x1, !P0 ;  /* 0x00000001ff077807 */ /* 0x000fc80004000000 */
[----:B------:R-:W-:-:S04]  /*08e0*/  LOP3.LUT R7, R7, 0x1, R10, 0xf8, !PT ;  /* 0x0000000107077812 */ /* 0x000fc800078ef80a */
[----:B------:R-:W-:-:S05]  /*08f0*/  LOP3.LUT R7, R7, R8, RZ, 0xc0, !PT ;  /* 0x0000000807077212 */ /* 0x000fca00078ec0ff */
[----:B------:R-:W-:-:S05]  /*0900*/  IMAD.IADD R7, R10, 0x1, R7 ;  /* 0x000000010a077824 */ /* 0x000fca00078e0207 */
[----:B------:R-:W-:Y:S01]  /*0910*/  LOP3.LUT R0, R7, R0, RZ, 0xfc, !PT ;  /* 0x0000000007007212 */ /* 0x000fe200078efcff */
[----:B------:R-:W-:Y:S06]  /*0920*/  BRA `(.L_x_65) ;  /* 0x0000000000347947 */ /* 0x000fec0003800000 */
.L_x_64:
[----:B------:R-:W-:-:S04]  /*0930*/  LOP3.LUT R0, R0, 0x80000000, RZ, 0xc0, !PT ;  /* 0x8000000000007812 */ /* 0x000fc800078ec0ff */
[----:B------:R-:W-:Y:S01]  /*0940*/  LOP3.LUT R0, R0, 0x7f800000, RZ, 0xfc, !PT ;  /* 0x7f80000000007812 */ /* 0x000fe200078efcff */
[----:B------:R-:W-:Y:S06]  /*0950*/  BRA `(.L_x_65) ;  /* 0x0000000000287947 */ /* 0x000fec0003800000 */
.L_x_63:
[----:B------:R-:W-:Y:S01]  /*0960*/  LEA R0, R9, R0, 0x17 ;  /* 0x0000000009007211 */ /* 0x000fe200078eb8ff */
[----:B------:R-:W-:Y:S06]  /*0970*/  BRA `(.L_x_65) ;  /* 0x0000000000207947 */ /* 0x000fec0003800000 */
.L_x_62:
[----:B------:R-:W-:-:S04]  /*0980*/  LOP3.LUT R0, R9, 0x80000000, R8, 0x48, !PT ;  /* 0x8000000009007812 */ /* 0x000fc800078e4808 */
[----:B------:R-:W-:Y:S01]  /*0990*/  LOP3.LUT R0, R0, 0x7f800000, RZ, 0xfc, !PT ;  /* 0x7f80000000007812 */ /* 0x000fe200078efcff */
[----:B------:R-:W-:Y:S06]  /*09a0*/  BRA `(.L_x_65) ;  /* 0x0000000000147947 */ /* 0x000fec0003800000 */
.L_x_61:
[----:B------:R-:W-:Y:S01]  /*09b0*/  LOP3.LUT R0, R9, 0x80000000, R8, 0x48, !PT ;  /* 0x8000000009007812 */ /* 0x000fe200078e4808 */
[----:B------:R-:W-:Y:S06]  /*09c0*/  BRA `(.L_x_65) ;  /* 0x00000000000c7947 */ /* 0x000fec0003800000 */
.L_x_60:
[----:B------:R-:W0:Y:S01]  /*09d0*/  MUFU.RSQ R0, -QNAN ;  /* 0xffc0000000007908 */ /* 0x000e220000001400 */
[----:B------:R-:W-:Y:S05]  /*09e0*/  BRA `(.L_x_65) ;  /* 0x0000000000047947 */ /* 0x000fea0003800000 */
.L_x_59:
[----:B------:R-:W-:-:S07]  /*09f0*/  FADD.FTZ R0, R0, 65535 ;  /* 0x477fff0000007421 */ /* 0x000fce0000010000 */
.L_x_65:
[----:B------:R-:W-:-:S04]  /*0a00*/  IMAD.MOV.U32 R7, RZ, RZ, 0x0 ;  /* 0x00000000ff077424 */ /* 0x000fc800078e00ff */
[----:B0-----:R-:W-:Y:S05]  /*0a10*/  RET.REL.NODEC R6 `(_Z30randomizeDeviceTensorKernelF32jjPfjjff) ;  /* 0xfffffff406787950 */ /* 0x001fea0003c3ffff */
.L_x_66:
        /* <DEDUP_REMOVED lines=14> */
.L_x_71:


//--------------------- .nv.shared.reserved.0     --------------------------
	.section	.nv.shared.reserved.0,"aw",@nobits
	.weak		__nv_reservedSMEM_offset_0_alias
	.size		__nv_reservedSMEM_offset_0_alias, 0, 64
	.other		__nv_reservedSMEM_offset_0_alias,@"STO_CUDA_RESERVED_SHARED STV_DEFAULT"
__nv_reservedSMEM_offset_0_alias:
	.zero		0
	.zero		64


//--------------------- .nv.shared._Z22biasReductionKernelF32jjPfS_jj --------------------------
	.section	.nv.shared._Z22biasReductionKernelF32jjPfS_jj,"aw",@nobits
	.sectionflags	@""
	.align	4
.nv.shared._Z22biasReductionKernelF32jjPfS_jj:
	.zero		1152


//--------------------- .nv.constant0._Z17reluGradKernelF32jjPfS_j --------------------------
	.section	.nv.constant0._Z17reluGradKernelF32jjPfS_j,"a",@progbits
	.sectionflags	@""
	.align	4
.nv.constant0._Z17reluGradKernelF32jjPfS_j:
	.zero		924


//--------------------- .nv.constant0._Z13reluKernelF32jjPfS_j --------------------------
	.section	.nv.constant0._Z13reluKernelF32jjPfS_j,"a",@progbits
	.sectionflags	@""
	.align	4
.nv.constant0._Z13reluKernelF32jjPfS_j:
	.zero		924


//--------------------- .nv.constant0._Z34computeSigmoidSampleGradsKernelF32jjPfjS_jS_jS_j --------------------------
	.section	.nv.constant0._Z34computeSigmoidSampleGradsKernelF32jjPfjS_jS_jS_j,"a",@progbits
	.sectionflags	@""
	.align	4
.nv.constant0._Z34computeSigmoidSampleGradsKernelF32jjPfjS_jS_jS_j:
	.zero		964


//--------------------- .nv.constant0._Z22sampleSigmoidKernelF32jjPfjS_jj --------------------------
	.section	.nv.constant0._Z22sampleSigmoidKernelF32jjPfjS_jj,"a",@progbits
	.sectionflags	@""
	.align	4
.nv.constant0._Z22sampleSigmoidKernelF32jjPfjS_jj:
	.zero		936


//--------------------- .nv.constant0._Z22biasReductionKernelF32jjPfS_jj --------------------------
	.section	.nv.constant0._Z22biasReductionKernelF32jjPfS_jj,"a",@progbits
	.sectionflags	@""
	.align	4
.nv.constant0._Z22biasReductionKernelF32jjPfS_jj:
	.zero		928


//--------------------- .nv.constant0._Z13biasKernelF32jjPfS_jf --------------------------
	.section	.nv.constant0._Z13biasKernelF32jjPfS_jf,"a",@progbits
	.sectionflags	@""
	.align	4
.nv.constant0._Z13biasKernelF32jjPfS_jf:
	.zero		928


//--------------------- .nv.constant0._Z19invSigmoidKernelF32jjPfS_j --------------------------
	.section	.nv.constant0._Z19invSigmoidKernelF32jjPfS_j,"a",@progbits
	.sectionflags	@""
	.align	4
.nv.constant0._Z19invSigmoidKernelF32jjPfS_j:
	.zero		924


//--------------------- .nv.constant0._Z16sigmoidKernelF32jjPfS_j --------------------------
	.section	.nv.constant0._Z16sigmoidKernelF32jjPfS_j,"a",@progbits
	.sectionflags	@""
	.align	4
.nv.constant0._Z16sigmoidKernelF32jjPfS_j:
	.zero		924


//--------------------- .nv.constant0._Z19swigluGradKernelF32jjPfS_S_S_j --------------------------
	.section	.nv.constant0._Z19swigluGradKernelF32jjPfS_S_S_j,"a",@progbits
	.sectionflags	@""
	.align	4
.nv.constant0._Z19swigluGradKernelF32jjPfS_S_S_j:
	.zero		940


//--------------------- .nv.constant0._Z15swigluKernelF32jjPfS_j --------------------------
	.section	.nv.constant0._Z15swigluKernelF32jjPfS_j,"a",@progbits
	.sectionflags	@""
	.align	4
.nv.constant0._Z15swigluKernelF32jjPfS_j:
	.zero		924


//--------------------- .nv.constant0._Z19adamUpdateKernelF32jfPfS_S_S_fff --------------------------
	.section	.nv.constant0._Z19adamUpdateKernelF32jfPfS_S_S_fff,"a",@progbits
	.sectionflags	@""
	.align	4
.nv.constant0._Z19adamUpdateKernelF32jfPfS_S_S_fff:
	.zero		948


//--------------------- .nv.constant0._Z30randomizeDeviceTensorKernelF32jjPfjjff --------------------------
	.section	.nv.constant0._Z30randomizeDeviceTensorKernelF32jjPfjjff,"a",@progbits
	.sectionflags	@""
	.align	4
.nv.constant0._Z30randomizeDeviceTensorKernelF32jjPfjjff:
	.zero		928


//--------------------- SYMBOLS --------------------------

	.type		.nv.reservedSmem.offset0,@object
	.size		.nv.reservedSmem.offset0,0x4
	.type		.nv.reservedSmem.cap,@object
	.size		.nv.reservedSmem.cap,0x4
